	.target	sm_103a

	.elftype	@"ET_EXEC"


//--------------------- .note.nv.tkinfo           --------------------------
	.section	.note.nv.tkinfo,"",@"SHT_NOTE"
	.sectionflags	@"SHF_NOTE_NV_TKINFO"
	.tkinfo
        /*0018*/ 	.word	0x00000002
        /*0030*/ 	.string	""
        /*0030*/ 	.string	"ptxas"
        /*0030*/ 	.string	"Cuda compilation tools, release 13.0, V13.0.88"
        /*0030*/ 	.string	"Build cuda_13.0.r13.0/compiler.36424714_0"
        /*0030*/ 	.string	"-arch sm_103a -m 64 "



//--------------------- .note.nv.cuinfo           --------------------------
	.section	.note.nv.cuinfo,"",@"SHT_NOTE"
	.sectionflags	@"SHF_NOTE_NV_CUINFO"
        /*0018*/ 	.short	0x0002
        /*001a*/ 	.short	0x0067
        /*001c*/ 	.short	0x0082
	.zero		2


//--------------------- .nv.info                  --------------------------
	.section	.nv.info,"",@"SHT_CUDA_INFO"
	.align	4


	//----- nvinfo : EIATTR_REGCOUNT
	.align		4
        /*0000*/ 	.byte	0x04, 0x2f
        /*0002*/ 	.short	(.L_12 - .L_11)
	.align		4
.L_11:
        /*0004*/ 	.word	index@(_ZN7cutlass13device_kernelIN5flash11enable_sm90INS1_16FlashAttnFwdSm90INS1_25CollectiveMainloopFwdSm90ILi2EN4cute5tupleIJNS5_1CILi1EEES8_S8_EEENS6_IJNS7_ILi192EEENS7_ILi160EEENS7_ILi64EEEEEELi64ENS_12float_e4m3_tEfNS_4arch4Sm90ELb1ELb0ELb0ELb1ELb0ELb1ELb0ELb1ELb1ELb0ELb0ELb0EEENS1_21CollectiveEpilogueFwdINS6_IJSA_SC_SB_EEES9_NS_10bfloat16_tESG_Li384ELb1ELb0ELb0ELb1EEENS1_36VarlenDynamicPersistentTileSchedulerILi192ELi160ELi384ELi128ELb0ELb0ELb1ELb1ELb1ELb1EEEEEEEEEvNT_6ParamsE)
        /*0008*/ 	.word	0x00000004


	//----- nvinfo : EIATTR_FRAME_SIZE
	.align		4
.L_12:
        /*000c*/ 	.byte	0x04, 0x11
        /*000e*/ 	.short	(.L_14 - .L_13)
	.align		4
.L_13:
        /*0010*/ 	.word	index@(_ZN7cutlass13device_kernelIN5flash11enable_sm90INS1_16FlashAttnFwdSm90INS1_25CollectiveMainloopFwdSm90ILi2EN4cute5tupleIJNS5_1CILi1EEES8_S8_EEENS6_IJNS7_ILi192EEENS7_ILi160EEENS7_ILi64EEEEEELi64ENS_12float_e4m3_tEfNS_4arch4Sm90ELb1ELb0ELb0ELb1ELb0ELb1ELb0ELb1ELb1ELb0ELb0ELb0EEENS1_21CollectiveEpilogueFwdINS6_IJSA_SC_SB_EEES9_NS_10bfloat16_tESG_Li384ELb1ELb0ELb0ELb1EEENS1_36VarlenDynamicPersistentTileSchedulerILi192ELi160ELi384ELi128ELb0ELb0ELb1ELb1ELb1ELb1EEEEEEEEEvNT_6ParamsE)
        /*0014*/ 	.word	0x00000000


	//----- nvinfo : EIATTR_REGCOUNT
	.align		4
.L_14:
        /*0018*/ 	.byte	0x04, 0x2f
        /*001a*/ 	.short	(.L_16 - .L_15)
	.align		4
.L_15:
        /*001c*/ 	.word	index@(_ZN7cutlass13device_kernelIN5flash11enable_sm90INS1_16FlashAttnFwdSm90INS1_25CollectiveMainloopFwdSm90ILi2EN4cute5tupleIJNS5_1CILi1EEES8_S8_EEENS6_IJNS7_ILi192EEENS7_ILi160EEENS7_ILi64EEEEEELi64ENS_12float_e4m3_tEfNS_4arch4Sm90ELb1ELb0ELb0ELb1ELb0ELb0ELb0ELb1ELb1ELb0ELb0ELb0EEENS1_21CollectiveEpilogueFwdINS6_IJSA_SC_SB_EEES9_NS_10bfloat16_tESG_Li384ELb1ELb0ELb0ELb1EEENS1_36VarlenDynamicPersistentTileSchedulerILi192ELi160ELi384ELi128ELb0ELb0ELb1ELb1ELb1ELb1EEEEEEEEEvNT_6ParamsE)
        /*0020*/ 	.word	0x00000004


	//----- nvinfo : EIATTR_FRAME_SIZE
	.align		4
.L_16:
        /*0024*/ 	.byte	0x04, 0x11
        /*0026*/ 	.short	(.L_18 - .L_17)
	.align		4
.L_17:
        /*0028*/ 	.word	index@(_ZN7cutlass13device_kernelIN5flash11enable_sm90INS1_16FlashAttnFwdSm90INS1_25CollectiveMainloopFwdSm90ILi2EN4cute5tupleIJNS5_1CILi1EEES8_S8_EEENS6_IJNS7_ILi192EEENS7_ILi160EEENS7_ILi64EEEEEELi64ENS_12float_e4m3_tEfNS_4arch4Sm90ELb1ELb0ELb0ELb1ELb0ELb0ELb0ELb1ELb1ELb0ELb0ELb0EEENS1_21CollectiveEpilogueFwdINS6_IJSA_SC_SB_EEES9_NS_10bfloat16_tESG_Li384ELb1ELb0ELb0ELb1EEENS1_36VarlenDynamicPersistentTileSchedulerILi192ELi160ELi384ELi128ELb0ELb0ELb1ELb1ELb1ELb1EEEEEEEEEvNT_6ParamsE)
        /*002c*/ 	.word	0x00000000


	//----- nvinfo : EIATTR_REGCOUNT
	.align		4
.L_18:
        /*0030*/ 	.byte	0x04, 0x2f
        /*0032*/ 	.short	(.L_20 - .L_19)
	.align		4
.L_19:
        /*0034*/ 	.word	index@(_ZN7cutlass13device_kernelIN5flash11enable_sm90INS1_16FlashAttnFwdSm90INS1_25CollectiveMainloopFwdSm90ILi2EN4cute5tupleIJNS5_1CILi1EEES8_S8_EEENS6_IJNS7_ILi192EEENS7_ILi160EEENS7_ILi64EEEEEELi64ENS_12float_e4m3_tEfNS_4arch4Sm90ELb1ELb0ELb0ELb0ELb0ELb0ELb0ELb1ELb1ELb0ELb0ELb0EEENS1_21CollectiveEpilogueFwdINS6_IJSA_SC_SB_EEES9_NS_10bfloat16_tESG_Li384ELb0ELb0ELb0ELb1EEENS1_30DynamicPersistentTileSchedulerILi384ELi128ELb0ELb0ELb1EEEEEEEEEvNT_6ParamsE)
        /*0038*/ 	.word	0x00000004


	//----- nvinfo : EIATTR_FRAME_SIZE
	.align		4
.L_20:
        /*003c*/ 	.byte	0x04, 0x11
        /*003e*/ 	.short	(.L_22 - .L_21)
	.align		4
.L_21:
        /*0040*/ 	.word	index@(_ZN7cutlass13device_kernelIN5flash11enable_sm90INS1_16FlashAttnFwdSm90INS1_25CollectiveMainloopFwdSm90ILi2EN4cute5tupleIJNS5_1CILi1EEES8_S8_EEENS6_IJNS7_ILi192EEENS7_ILi160EEENS7_ILi64EEEEEELi64ENS_12float_e4m3_tEfNS_4arch4Sm90ELb1ELb0ELb0ELb0ELb0ELb0ELb0ELb1ELb1ELb0ELb0ELb0EEENS1_21CollectiveEpilogueFwdINS6_IJSA_SC_SB_EEES9_NS_10bfloat16_tESG_Li384ELb0ELb0ELb0ELb1EEENS1_30DynamicPersistentTileSchedulerILi384ELi128ELb0ELb0ELb1EEEEEEEEEvNT_6ParamsE)
        /*0044*/ 	.word	0x00000000


	//----- nvinfo : EIATTR_REGCOUNT
	.align		4
.L_22:
        /*0048*/ 	.byte	0x04, 0x2f
        /*004a*/ 	.short	(.L_24 - .L_23)
	.align		4
.L_23:
        /*004c*/ 	.word	index@(_ZN7cutlass13device_kernelIN5flash11enable_sm90INS1_16FlashAttnFwdSm90INS1_25CollectiveMainloopFwdSm90ILi2EN4cute5tupleIJNS5_1CILi1EEES8_S8_EEENS6_IJNS7_ILi192EEENS7_ILi160EEENS7_ILi64EEEEEELi64ENS_12float_e4m3_tEfNS_4arch4Sm90ELb0ELb1ELb0ELb1ELb0ELb1ELb0ELb1ELb1ELb0ELb0ELb0EEENS1_21CollectiveEpilogueFwdINS6_IJSA_SC_SB_EEES9_NS_10bfloat16_tESG_Li384ELb1ELb0ELb0ELb1EEENS1_36VarlenDynamicPersistentTileSchedulerILi192ELi160ELi384ELi128ELb0ELb0ELb1ELb1ELb0ELb1EEEEEEEEEvNT_6ParamsE)
        /*0050*/ 	.word	0x00000004


	//----- nvinfo : EIATTR_FRAME_SIZE
	.align		4
.L_24:
        /*0054*/ 	.byte	0x04, 0x11
        /*0056*/ 	.short	(.L_26 - .L_25)
	.align		4
.L_25:
        /*0058*/ 	.word	index@(_ZN7cutlass13device_kernelIN5flash11enable_sm90INS1_16FlashAttnFwdSm90INS1_25CollectiveMainloopFwdSm90ILi2EN4cute5tupleIJNS5_1CILi1EEES8_S8_EEENS6_IJNS7_ILi192EEENS7_ILi160EEENS7_ILi64EEEEEELi64ENS_12float_e4m3_tEfNS_4arch4Sm90ELb0ELb1ELb0ELb1ELb0ELb1ELb0ELb1ELb1ELb0ELb0ELb0EEENS1_21CollectiveEpilogueFwdINS6_IJSA_SC_SB_EEES9_NS_10bfloat16_tESG_Li384ELb1ELb0ELb0ELb1EEENS1_36VarlenDynamicPersistentTileSchedulerILi192ELi160ELi384ELi128ELb0ELb0ELb1ELb1ELb0ELb1EEEEEEEEEvNT_6ParamsE)
        /*005c*/ 	.word	0x00000000


	//----- nvinfo : EIATTR_REGCOUNT
	.align		4
.L_26:
        /*0060*/ 	.byte	0x04, 0x2f
        /*0062*/ 	.short	(.L_28 - .L_27)
	.align		4
.L_27:
        /*0064*/ 	.word	index@(_ZN7cutlass13device_kernelIN5flash11enable_sm90INS1_16FlashAttnFwdSm90INS1_25CollectiveMainloopFwdSm90ILi2EN4cute5tupleIJNS5_1CILi1EEES8_S8_EEENS6_IJNS7_ILi192EEENS7_ILi160EEENS7_ILi64EEEEEELi64ENS_12float_e4m3_tEfNS_4arch4Sm90ELb0ELb1ELb0ELb1ELb0ELb0ELb0ELb1ELb1ELb0ELb0ELb0EEENS1_21CollectiveEpilogueFwdINS6_IJSA_SC_SB_EEES9_NS_10bfloat16_tESG_Li384ELb1ELb0ELb0ELb1EEENS1_36VarlenDynamicPersistentTileSchedulerILi192ELi160ELi384ELi128ELb0ELb0ELb1ELb1ELb0ELb1EEEEEEEEEvNT_6ParamsE)
        /*0068*/ 	.word	0x00000004


	//----- nvinfo : EIATTR_FRAME_SIZE
	.align		4
.L_28:
        /*006c*/ 	.byte	0x04, 0x11
        /*006e*/ 	.short	(.L_30 - .L_29)
	.align		4
.L_29:
        /*0070*/ 	.word	index@(_ZN7cutlass13device_kernelIN5flash11enable_sm90INS1_16FlashAttnFwdSm90INS1_25CollectiveMainloopFwdSm90ILi2EN4cute5tupleIJNS5_1CILi1EEES8_S8_EEENS6_IJNS7_ILi192EEENS7_ILi160EEENS7_ILi64EEEEEELi64ENS_12float_e4m3_tEfNS_4arch4Sm90ELb0ELb1ELb0ELb1ELb0ELb0ELb0ELb1ELb1ELb0ELb0ELb0EEENS1_21CollectiveEpilogueFwdINS6_IJSA_SC_SB_EEES9_NS_10bfloat16_tESG_Li384ELb1ELb0ELb0ELb1EEENS1_36VarlenDynamicPersistentTileSchedulerILi192ELi160ELi384ELi128ELb0ELb0ELb1ELb1ELb0ELb1EEEEEEEEEvNT_6ParamsE)
        /*0074*/ 	.word	0x00000000


	//----- nvinfo : EIATTR_REGCOUNT
	.align		4
.L_30:
        /*0078*/ 	.byte	0x04, 0x2f
        /*007a*/ 	.short	(.L_32 - .L_31)
	.align		4
.L_31:
        /*007c*/ 	.word	index@(_ZN7cutlass13device_kernelIN5flash11enable_sm90INS1_16FlashAttnFwdSm90INS1_25CollectiveMainloopFwdSm90ILi2EN4cute5tupleIJNS5_1CILi1EEES8_S8_EEENS6_IJNS7_ILi192EEENS7_ILi160EEENS7_ILi64EEEEEELi64ENS_12float_e4m3_tEfNS_4arch4Sm90ELb0ELb1ELb0ELb0ELb0ELb0ELb0ELb1ELb1ELb0ELb0ELb0EEENS1_21CollectiveEpilogueFwdINS6_IJSA_SC_SB_EEES9_NS_10bfloat16_tESG_Li384ELb0ELb0ELb0ELb1EEENS1_30DynamicPersistentTileSchedulerILi384ELi128ELb0ELb0ELb1EEEEEEEEEvNT_6ParamsE)
        /*0080*/ 	.word	0x00000004


	//----- nvinfo : EIATTR_FRAME_SIZE
	.align		4
.L_32:
        /*0084*/ 	.byte	0x04, 0x11
        /*0086*/ 	.short	(.L_34 - .L_33)
	.align		4
.L_33:
        /*0088*/ 	.word	index@(_ZN7cutlass13device_kernelIN5flash11enable_sm90INS1_16FlashAttnFwdSm90INS1_25CollectiveMainloopFwdSm90ILi2EN4cute5tupleIJNS5_1CILi1EEES8_S8_EEENS6_IJNS7_ILi192EEENS7_ILi160EEENS7_ILi64EEEEEELi64ENS_12float_e4m3_tEfNS_4arch4Sm90ELb0ELb1ELb0ELb0ELb0ELb0ELb0ELb1ELb1ELb0ELb0ELb0EEENS1_21CollectiveEpilogueFwdINS6_IJSA_SC_SB_EEES9_NS_10bfloat16_tESG_Li384ELb0ELb0ELb0ELb1EEENS1_30DynamicPersistentTileSchedulerILi384ELi128ELb0ELb0ELb1EEEEEEEEEvNT_6ParamsE)
        /*008c*/ 	.word	0x00000000


	//----- nvinfo : EIATTR_REGCOUNT
	.align		4
.L_34:
        /*0090*/ 	.byte	0x04, 0x2f
        /*0092*/ 	.short	(.L_36 - .L_35)
	.align		4
.L_35:
        /*0094*/ 	.word	index@(_ZN7cutlass13device_kernelIN5flash11enable_sm90INS1_16FlashAttnFwdSm90INS1_25CollectiveMainloopFwdSm90ILi2EN4cute5tupleIJNS5_1CILi1EEES8_S8_EEENS6_IJNS7_ILi192EEENS7_ILi160EEENS7_ILi64EEEEEELi64ENS_12float_e4m3_tEfNS_4arch4Sm90ELb0ELb0ELb0ELb1ELb0ELb1ELb0ELb1ELb1ELb0ELb0ELb0EEENS1_21CollectiveEpilogueFwdINS6_IJSA_SC_SB_EEES9_NS_10bfloat16_tESG_Li384ELb1ELb0ELb0ELb1EEENS1_36VarlenDynamicPersistentTileSchedulerILi192ELi160ELi384ELi128ELb0ELb0ELb1ELb0ELb1ELb1EEEEEEEEEvNT_6ParamsE)
        /*0098*/ 	.word	0x00000004


	//----- nvinfo : EIATTR_FRAME_SIZE
	.align		4
.L_36:
        /*009c*/ 	.byte	0x04, 0x11
        /*009e*/ 	.short	(.L_38 - .L_37)
	.align		4
.L_37:
        /*00a0*/ 	.word	index@(_ZN7cutlass13device_kernelIN5flash11enable_sm90INS1_16FlashAttnFwdSm90INS1_25CollectiveMainloopFwdSm90ILi2EN4cute5tupleIJNS5_1CILi1EEES8_S8_EEENS6_IJNS7_ILi192EEENS7_ILi160EEENS7_ILi64EEEEEELi64ENS_12float_e4m3_tEfNS_4arch4Sm90ELb0ELb0ELb0ELb1ELb0ELb1ELb0ELb1ELb1ELb0ELb0ELb0EEENS1_21CollectiveEpilogueFwdINS6_IJSA_SC_SB_EEES9_NS_10bfloat16_tESG_Li384ELb1ELb0ELb0ELb1EEENS1_36VarlenDynamicPersistentTileSchedulerILi192ELi160ELi384ELi128ELb0ELb0ELb1ELb0ELb1ELb1EEEEEEEEEvNT_6ParamsE)
        /*00a4*/ 	.word	0x00000000


	//----- nvinfo : EIATTR_REGCOUNT
	.align		4
.L_38:
        /*00a8*/ 	.byte	0x04, 0x2f
        /*00aa*/ 	.short	(.L_40 - .L_39)
	.align		4
.L_39:
        /*00ac*/ 	.word	index@(_ZN7cutlass13device_kernelIN5flash11enable_sm90INS1_16FlashAttnFwdSm90INS1_25CollectiveMainloopFwdSm90ILi2EN4cute5tupleIJNS5_1CILi1EEES8_S8_EEENS6_IJNS7_ILi192EEENS7_ILi160EEENS7_ILi64EEEEEELi64ENS_12float_e4m3_tEfNS_4arch4Sm90ELb0ELb0ELb0ELb1ELb0ELb0ELb0ELb1ELb1ELb0ELb0ELb0EEENS1_21CollectiveEpilogueFwdINS6_IJSA_SC_SB_EEES9_NS_10bfloat16_tESG_Li384ELb1ELb0ELb0ELb1EEENS1_36VarlenDynamicPersistentTileSchedulerILi192ELi160ELi384ELi128ELb0ELb0ELb1ELb0ELb1ELb1EEEEEEEEEvNT_6ParamsE)
        /*00b0*/ 	.word	0x00000004


	//----- nvinfo : EIATTR_FRAME_SIZE
	.align		4
.L_40:
        /*00b4*/ 	.byte	0x04, 0x11
        /*00b6*/ 	.short	(.L_42 - .L_41)
	.align		4
.L_41:
        /*00b8*/ 	.word	index@(_ZN7cutlass13device_kernelIN5flash11enable_sm90INS1_16FlashAttnFwdSm90INS1_25CollectiveMainloopFwdSm90ILi2EN4cute5tupleIJNS5_1CILi1EEES8_S8_EEENS6_IJNS7_ILi192EEENS7_ILi160EEENS7_ILi64EEEEEELi64ENS_12float_e4m3_tEfNS_4arch4Sm90ELb0ELb0ELb0ELb1ELb0ELb0ELb0ELb1ELb1ELb0ELb0ELb0EEENS1_21CollectiveEpilogueFwdINS6_IJSA_SC_SB_EEES9_NS_10bfloat16_tESG_Li384ELb1ELb0ELb0ELb1EEENS1_36VarlenDynamicPersistentTileSchedulerILi192ELi160ELi384ELi128ELb0ELb0ELb1ELb0ELb1ELb1EEEEEEEEEvNT_6ParamsE)
        /*00bc*/ 	.word	0x00000000


	//----- nvinfo : EIATTR_REGCOUNT
	.align		4
.L_42:
        /*00c0*/ 	.byte	0x04, 0x2f
        /*00c2*/ 	.short	(.L_44 - .L_43)
	.align		4
.L_43:
        /*00c4*/ 	.word	index@(_ZN7cutlass13device_kernelIN5flash11enable_sm90INS1_16FlashAttnFwdSm90INS1_25CollectiveMainloopFwdSm90ILi2EN4cute5tupleIJNS5_1CILi1EEES8_S8_EEENS6_IJNS7_ILi192EEENS7_ILi160EEENS7_ILi64EEEEEELi64ENS_12float_e4m3_tEfNS_4arch4Sm90ELb0ELb0ELb0ELb0ELb0ELb0ELb0ELb1ELb1ELb0ELb0ELb0EEENS1_21CollectiveEpilogueFwdINS6_IJSA_SC_SB_EEES9_NS_10bfloat16_tESG_Li384ELb0ELb0ELb0ELb1EEENS1_29StaticPersistentTileSchedulerILb0EEEEEEEEEvNT_6ParamsE)
        /*00c8*/ 	.word	0x00000004


	//----- nvinfo : EIATTR_FRAME_SIZE
	.align		4
.L_44:
        /*00cc*/ 	.byte	0x04, 0x11
        /*00ce*/ 	.short	(.L_46 - .L_45)
	.align		4
.L_45:
        /*00d0*/ 	.word	index@(_ZN7cutlass13device_kernelIN5flash11enable_sm90INS1_16FlashAttnFwdSm90INS1_25CollectiveMainloopFwdSm90ILi2EN4cute5tupleIJNS5_1CILi1EEES8_S8_EEENS6_IJNS7_ILi192EEENS7_ILi160EEENS7_ILi64EEEEEELi64ENS_12float_e4m3_tEfNS_4arch4Sm90ELb0ELb0ELb0ELb0ELb0ELb0ELb0ELb1ELb1ELb0ELb0ELb0EEENS1_21CollectiveEpilogueFwdINS6_IJSA_SC_SB_EEES9_NS_10bfloat16_tESG_Li384ELb0ELb0ELb0ELb1EEENS1_29StaticPersistentTileSchedulerILb0EEEEEEEEEvNT_6ParamsE)
        /*00d4*/ 	.word	0x00000000


	//----- nvinfo : EIATTR_MIN_STACK_SIZE
	.align		4
.L_46:
        /*00d8*/ 	.byte	0x04, 0x12
        /*00da*/ 	.short	(.L_48 - .L_47)
	.align		4
.L_47:
        /*00dc*/ 	.word	index@(_ZN7cutlass13device_kernelIN5flash11enable_sm90INS1_16FlashAttnFwdSm90INS1_25CollectiveMainloopFwdSm90ILi2EN4cute5tupleIJNS5_1CILi1EEES8_S8_EEENS6_IJNS7_ILi192EEENS7_ILi160EEENS7_ILi64EEEEEELi64ENS_12float_e4m3_tEfNS_4arch4Sm90ELb0ELb0ELb0ELb0ELb0ELb0ELb0ELb1ELb1ELb0ELb0ELb0EEENS1_21CollectiveEpilogueFwdINS6_IJSA_SC_SB_EEES9_NS_10bfloat16_tESG_Li384ELb0ELb0ELb0ELb1EEENS1_29StaticPersistentTileSchedulerILb0EEEEEEEEEvNT_6ParamsE)
        /*00e0*/ 	.word	0x00000000


	//----- nvinfo : EIATTR_MIN_STACK_SIZE
	.align		4
.L_48:
        /*00e4*/ 	.byte	0x04, 0x12
        /*00e6*/ 	.short	(.L_50 - .L_49)
	.align		4
.L_49:
        /*00e8*/ 	.word	index@(_ZN7cutlass13device_kernelIN5flash11enable_sm90INS1_16FlashAttnFwdSm90INS1_25CollectiveMainloopFwdSm90ILi2EN4cute5tupleIJNS5_1CILi1EEES8_S8_EEENS6_IJNS7_ILi192EEENS7_ILi160EEENS7_ILi64EEEEEELi64ENS_12float_e4m3_tEfNS_4arch4Sm90ELb0ELb0ELb0ELb1ELb0ELb0ELb0ELb1ELb1ELb0ELb0ELb0EEENS1_21CollectiveEpilogueFwdINS6_IJSA_SC_SB_EEES9_NS_10bfloat16_tESG_Li384ELb1ELb0ELb0ELb1EEENS1_36VarlenDynamicPersistentTileSchedulerILi192ELi160ELi384ELi128ELb0ELb0ELb1ELb0ELb1ELb1EEEEEEEEEvNT_6ParamsE)
        /*00ec*/ 	.word	0x00000000


	//----- nvinfo : EIATTR_MIN_STACK_SIZE
	.align		4
.L_50:
        /*00f0*/ 	.byte	0x04, 0x12
        /*00f2*/ 	.short	(.L_52 - .L_51)
	.align		4
.L_51:
        /*00f4*/ 	.word	index@(_ZN7cutlass13device_kernelIN5flash11enable_sm90INS1_16FlashAttnFwdSm90INS1_25CollectiveMainloopFwdSm90ILi2EN4cute5tupleIJNS5_1CILi1EEES8_S8_EEENS6_IJNS7_ILi192EEENS7_ILi160EEENS7_ILi64EEEEEELi64ENS_12float_e4m3_tEfNS_4arch4Sm90ELb0ELb0ELb0ELb1ELb0ELb1ELb0ELb1ELb1ELb0ELb0ELb0EEENS1_21CollectiveEpilogueFwdINS6_IJSA_SC_SB_EEES9_NS_10bfloat16_tESG_Li384ELb1ELb0ELb0ELb1EEENS1_36VarlenDynamicPersistentTileSchedulerILi192ELi160ELi384ELi128ELb0ELb0ELb1ELb0ELb1ELb1EEEEEEEEEvNT_6ParamsE)
        /*00f8*/ 	.word	0x00000000


	//----- nvinfo : EIATTR_MIN_STACK_SIZE
	.align		4
.L_52:
        /*00fc*/ 	.byte	0x04, 0x12
        /*00fe*/ 	.short	(.L_54 - .L_53)
	.align		4
.L_53:
        /*0100*/ 	.word	index@(_ZN7cutlass13device_kernelIN5flash11enable_sm90INS1_16FlashAttnFwdSm90INS1_25CollectiveMainloopFwdSm90ILi2EN4cute5tupleIJNS5_1CILi1EEES8_S8_EEENS6_IJNS7_ILi192EEENS7_ILi160EEENS7_ILi64EEEEEELi64ENS_12float_e4m3_tEfNS_4arch4Sm90ELb0ELb1ELb0ELb0ELb0ELb0ELb0ELb1ELb1ELb0ELb0ELb0EEENS1_21CollectiveEpilogueFwdINS6_IJSA_SC_SB_EEES9_NS_10bfloat16_tESG_Li384ELb0ELb0ELb0ELb1EEENS1_30DynamicPersistentTileSchedulerILi384ELi128ELb0ELb0ELb1EEEEEEEEEvNT_6ParamsE)
        /*0104*/ 	.word	0x00000000


	//----- nvinfo : EIATTR_MIN_STACK_SIZE
	.align		4
.L_54:
        /*0108*/ 	.byte	0x04, 0x12
        /*010a*/ 	.short	(.L_56 - .L_55)
	.align		4
.L_55:
        /*010c*/ 	.word	index@(_ZN7cutlass13device_kernelIN5flash11enable_sm90INS1_16FlashAttnFwdSm90INS1_25CollectiveMainloopFwdSm90ILi2EN4cute5tupleIJNS5_1CILi1EEES8_S8_EEENS6_IJNS7_ILi192EEENS7_ILi160EEENS7_ILi64EEEEEELi64ENS_12float_e4m3_tEfNS_4arch4Sm90ELb0ELb1ELb0ELb1ELb0ELb0ELb0ELb1ELb1ELb0ELb0ELb0EEENS1_21CollectiveEpilogueFwdINS6_IJSA_SC_SB_EEES9_NS_10bfloat16_tESG_Li384ELb1ELb0ELb0ELb1EEENS1_36VarlenDynamicPersistentTileSchedulerILi192ELi160ELi384ELi128ELb0ELb0ELb1ELb1ELb0ELb1EEEEEEEEEvNT_6ParamsE)
        /*0110*/ 	.word	0x00000000


	//----- nvinfo : EIATTR_MIN_STACK_SIZE
	.align		4
.L_56:
        /*0114*/ 	.byte	0x04, 0x12
        /*0116*/ 	.short	(.L_58 - .L_57)
	.align		4
.L_57:
        /*0118*/ 	.word	index@(_ZN7cutlass13device_kernelIN5flash11enable_sm90INS1_16FlashAttnFwdSm90INS1_25CollectiveMainloopFwdSm90ILi2EN4cute5tupleIJNS5_1CILi1EEES8_S8_EEENS6_IJNS7_ILi192EEENS7_ILi160EEENS7_ILi64EEEEEELi64ENS_12float_e4m3_tEfNS_4arch4Sm90ELb0ELb1ELb0ELb1ELb0ELb1ELb0ELb1ELb1ELb0ELb0ELb0EEENS1_21CollectiveEpilogueFwdINS6_IJSA_SC_SB_EEES9_NS_10bfloat16_tESG_Li384ELb1ELb0ELb0ELb1EEENS1_36VarlenDynamicPersistentTileSchedulerILi192ELi160ELi384ELi128ELb0ELb0ELb1ELb1ELb0ELb1EEEEEEEEEvNT_6ParamsE)
        /*011c*/ 	.word	0x00000000


	//----- nvinfo : EIATTR_MIN_STACK_SIZE
	.align		4
.L_58:
        /*0120*/ 	.byte	0x04, 0x12
        /*0122*/ 	.short	(.L_60 - .L_59)
	.align		4
.L_59:
        /*0124*/ 	.word	index@(_ZN7cutlass13device_kernelIN5flash11enable_sm90INS1_16FlashAttnFwdSm90INS1_25CollectiveMainloopFwdSm90ILi2EN4cute5tupleIJNS5_1CILi1EEES8_S8_EEENS6_IJNS7_ILi192EEENS7_ILi160EEENS7_ILi64EEEEEELi64ENS_12float_e4m3_tEfNS_4arch4Sm90ELb1ELb0ELb0ELb0ELb0ELb0ELb0ELb1ELb1ELb0ELb0ELb0EEENS1_21CollectiveEpilogueFwdINS6_IJSA_SC_SB_EEES9_NS_10bfloat16_tESG_Li384ELb0ELb0ELb0ELb1EEENS1_30DynamicPersistentTileSchedulerILi384ELi128ELb0ELb0ELb1EEEEEEEEEvNT_6ParamsE)
        /*0128*/ 	.word	0x00000000


	//----- nvinfo : EIATTR_MIN_STACK_SIZE
	.align		4
.L_60:
        /*012c*/ 	.byte	0x04, 0x12
        /*012e*/ 	.short	(.L_62 - .L_61)
	.align		4
.L_61:
        /*0130*/ 	.word	index@(_ZN7cutlass13device_kernelIN5flash11enable_sm90INS1_16FlashAttnFwdSm90INS1_25CollectiveMainloopFwdSm90ILi2EN4cute5tupleIJNS5_1CILi1EEES8_S8_EEENS6_IJNS7_ILi192EEENS7_ILi160EEENS7_ILi64EEEEEELi64ENS_12float_e4m3_tEfNS_4arch4Sm90ELb1ELb0ELb0ELb1ELb0ELb0ELb0ELb1ELb1ELb0ELb0ELb0EEENS1_21CollectiveEpilogueFwdINS6_IJSA_SC_SB_EEES9_NS_10bfloat16_tESG_Li384ELb1ELb0ELb0ELb1EEENS1_36VarlenDynamicPersistentTileSchedulerILi192ELi160ELi384ELi128ELb0ELb0ELb1ELb1ELb1ELb1EEEEEEEEEvNT_6ParamsE)
        /*0134*/ 	.word	0x00000000


	//----- nvinfo : EIATTR_MIN_STACK_SIZE
	.align		4
.L_62:
        /*0138*/ 	.byte	0x04, 0x12
        /*013a*/ 	.short	(.L_64 - .L_63)
	.align		4
.L_63:
        /*013c*/ 	.word	index@(_ZN7cutlass13device_kernelIN5flash11enable_sm90INS1_16FlashAttnFwdSm90INS1_25CollectiveMainloopFwdSm90ILi2EN4cute5tupleIJNS5_1CILi1EEES8_S8_EEENS6_IJNS7_ILi192EEENS7_ILi160EEENS7_ILi64EEEEEELi64ENS_12float_e4m3_tEfNS_4arch4Sm90ELb1ELb0ELb0ELb1ELb0ELb1ELb0ELb1ELb1ELb0ELb0ELb0EEENS1_21CollectiveEpilogueFwdINS6_IJSA_SC_SB_EEES9_NS_10bfloat16_tESG_Li384ELb1ELb0ELb0ELb1EEENS1_36VarlenDynamicPersistentTileSchedulerILi192ELi160ELi384ELi128ELb0ELb0ELb1ELb1ELb1ELb1EEEEEEEEEvNT_6ParamsE)
        /*0140*/ 	.word	0x00000000
.L_64:


//--------------------- .nv.compat                --------------------------
	.section	.nv.compat,"",@"SHT_CUDA_COMPAT_INFO"
	.align	4
        /*0000*/ 	.byte	0x02, 0x09, 0x01, 0x00, 0x02, 0x02, 0x01, 0x00, 0x02, 0x05, 0x05, 0x00, 0x03, 0x07, 0x01, 0x01
        /*0010*/ 	.byte	0x02, 0x03, 0x00, 0x00, 0x02, 0x06, 0x01, 0x00, 0x04, 0x0b, 0x08, 0x00, 0x00, 0x00, 0x00, 0x00
        /*0020*/ 	.byte	0x00, 0x00, 0x00, 0x00


//--------------------- .nv.info._ZN7cutlass13device_kernelIN5flash11enable_sm90INS1_16FlashAttnFwdSm90INS1_25CollectiveMainloopFwdSm90ILi2EN4cute5tupleIJNS5_1CILi1EEES8_S8_EEENS6_IJNS7_ILi192EEENS7_ILi160EEENS7_ILi64EEEEEELi64ENS_12float_e4m3_tEfNS_4arch4Sm90ELb0ELb0ELb0ELb0ELb0ELb0ELb0ELb1ELb1ELb0ELb0ELb0EEENS1_21CollectiveEpilogueFwdINS6_IJSA_SC_SB_EEES9_NS_10bfloat16_tESG_Li384ELb0ELb0ELb0ELb1EEENS1_29StaticPersistentTileSchedulerILb0EEEEEEEEEvNT_6ParamsE --------------------------
	.section	.nv.info._ZN7cutlass13device_kernelIN5flash11enable_sm90INS1_16FlashAttnFwdSm90INS1_25CollectiveMainloopFwdSm90ILi2EN4cute5tupleIJNS5_1CILi1EEES8_S8_EEENS6_IJNS7_ILi192EEENS7_ILi160EEENS7_ILi64EEEEEELi64ENS_12float_e4m3_tEfNS_4arch4Sm90ELb0ELb0ELb0ELb0ELb0ELb0ELb0ELb1ELb1ELb0ELb0ELb0EEENS1_21CollectiveEpilogueFwdINS6_IJSA_SC_SB_EEES9_NS_10bfloat16_tESG_Li384ELb0ELb0ELb0ELb1EEENS1_29StaticPersistentTileSchedulerILb0EEEEEEEEEvNT_6ParamsE,"",@"SHT_CUDA_INFO"
	.sectionflags	@""
	.align	4


	//----- nvinfo : EIATTR_CUDA_API_VERSION
	.align		4
        /*0000*/ 	.byte	0x04, 0x37
        /*0002*/ 	.short	(.L_66 - .L_65)
.L_65:
        /*0004*/ 	.word	0x00000082


	//----- nvinfo : EIATTR_KPARAM_INFO
	.align		4
.L_66:
        /*0008*/ 	.byte	0x04, 0x17
        /*000a*/ 	.short	(.L_68 - .L_67)
.L_67:
        /*000c*/ 	.word	0x00000000
        /*0010*/ 	.short	0x0000
        /*0012*/ 	.short	0x0000
        /*0014*/ 	.byte	0x00, 0xf0, 0x01, 0x2e


	//----- nvinfo : EIATTR_SPARSE_MMA_MASK
	.align		4
.L_68:
        /*0018*/ 	.byte	0x03, 0x50
        /*001a*/ 	.short	0x0000


	//----- nvinfo : EIATTR_MAXREG_COUNT
	.align		4
        /*001c*/ 	.byte	0x03, 0x1b
        /*001e*/ 	.short	0x0080


	//----- nvinfo : EIATTR_MERCURY_ISA_VERSION
	.align		4
        /*0020*/ 	.byte	0x03, 0x5f
        /*0022*/ 	.short	0x0101


	//----- nvinfo : EIATTR_VRC_CTA_INIT_COUNT
	.align		4
        /*0024*/ 	.byte	0x02, 0x4a
	.zero		1
	.zero		1


	//----- nvinfo : EIATTR_EXIT_INSTR_OFFSETS
	.align		4
        /*0028*/ 	.byte	0x04, 0x1c
        /*002a*/ 	.short	(.L_70 - .L_69)


	//   ....[0]....
.L_69:
        /*002c*/ 	.word	0x00000010


	//----- nvinfo : EIATTR_MAX_THREADS
	.align		4
.L_70:
        /*0030*/ 	.byte	0x04, 0x05
        /*0032*/ 	.short	(.L_72 - .L_71)
.L_71:
        /*0034*/ 	.word	0x00000200
        /*0038*/ 	.word	0x00000001
        /*003c*/ 	.word	0x00000001


	//----- nvinfo : EIATTR_CBANK_PARAM_SIZE
	.align		4
.L_72:
        /*0040*/ 	.byte	0x03, 0x19
        /*0042*/ 	.short	0x0b80


	//----- nvinfo : EIATTR_PARAM_CBANK
	.align		4
        /*0044*/ 	.byte	0x04, 0x0a
        /*0046*/ 	.short	(.L_74 - .L_73)
	.align		4
.L_73:
        /*0048*/ 	.word	index@(.nv.constant0._ZN7cutlass13device_kernelIN5flash11enable_sm90INS1_16FlashAttnFwdSm90INS1_25CollectiveMainloopFwdSm90ILi2EN4cute5tupleIJNS5_1CILi1EEES8_S8_EEENS6_IJNS7_ILi192EEENS7_ILi160EEENS7_ILi64EEEEEELi64ENS_12float_e4m3_tEfNS_4arch4Sm90ELb0ELb0ELb0ELb0ELb0ELb0ELb0ELb1ELb1ELb0ELb0ELb0EEENS1_21CollectiveEpilogueFwdINS6_IJSA_SC_SB_EEES9_NS_10bfloat16_tESG_Li384ELb0ELb0ELb0ELb1EEENS1_29StaticPersistentTileSchedulerILb0EEEEEEEEEvNT_6ParamsE)
        /*004c*/ 	.short	0x0380
        /*004e*/ 	.short	0x0b80


	//----- nvinfo : EIATTR_SW_WAR
	.align		4
.L_74:
        /*0050*/ 	.byte	0x04, 0x36
        /*0052*/ 	.short	(.L_76 - .L_75)
.L_75:
        /*0054*/ 	.word	0x00000008
.L_76:


//--------------------- .nv.info._ZN7cutlass13device_kernelIN5flash11enable_sm90INS1_16FlashAttnFwdSm90INS1_25CollectiveMainloopFwdSm90ILi2EN4cute5tupleIJNS5_1CILi1EEES8_S8_EEENS6_IJNS7_ILi192EEENS7_ILi160EEENS7_ILi64EEEEEELi64ENS_12float_e4m3_tEfNS_4arch4Sm90ELb0ELb0ELb0ELb1ELb0ELb0ELb0ELb1ELb1ELb0ELb0ELb0EEENS1_21CollectiveEpilogueFwdINS6_IJSA_SC_SB_EEES9_NS_10bfloat16_tESG_Li384ELb1ELb0ELb0ELb1EEENS1_36VarlenDynamicPersistentTileSchedulerILi192ELi160ELi384ELi128ELb0ELb0ELb1ELb0ELb1ELb1EEEEEEEEEvNT_6ParamsE --------------------------
	.section	.nv.info._ZN7cutlass13device_kernelIN5flash11enable_sm90INS1_16FlashAttnFwdSm90INS1_25CollectiveMainloopFwdSm90ILi2EN4cute5tupleIJNS5_1CILi1EEES8_S8_EEENS6_IJNS7_ILi192EEENS7_ILi160EEENS7_ILi64EEEEEELi64ENS_12float_e4m3_tEfNS_4arch4Sm90ELb0ELb0ELb0ELb1ELb0ELb0ELb0ELb1ELb1ELb0ELb0ELb0EEENS1_21CollectiveEpilogueFwdINS6_IJSA_SC_SB_EEES9_NS_10bfloat16_tESG_Li384ELb1ELb0ELb0ELb1EEENS1_36VarlenDynamicPersistentTileSchedulerILi192ELi160ELi384ELi128ELb0ELb0ELb1ELb0ELb1ELb1EEEEEEEEEvNT_6ParamsE,"",@"SHT_CUDA_INFO"
	.sectionflags	@""
	.align	4


	//----- nvinfo : EIATTR_CUDA_API_VERSION
	.align		4
        /*0000*/ 	.byte	0x04, 0x37
        /*0002*/ 	.short	(.L_78 - .L_77)
.L_77:
        /*0004*/ 	.word	0x00000082


	//----- nvinfo : EIATTR_KPARAM_INFO
	.align		4
.L_78:
        /*0008*/ 	.byte	0x04, 0x17
        /*000a*/ 	.short	(.L_80 - .L_79)
.L_79:
        /*000c*/ 	.word	0x00000000
        /*0010*/ 	.short	0x0000
        /*0012*/ 	.short	0x0000
        /*0014*/ 	.byte	0x00, 0xf0, 0x01, 0x28


	//----- nvinfo : EIATTR_SPARSE_MMA_MASK
	.align		4
.L_80:
        /*0018*/ 	.byte	0x03, 0x50
        /*001a*/ 	.short	0x0000


	//----- nvinfo : EIATTR_MAXREG_COUNT
	.align		4
        /*001c*/ 	.byte	0x03, 0x1b
        /*001e*/ 	.short	0x0080


	//----- nvinfo : EIATTR_MERCURY_ISA_VERSION
	.align		4
        /*0020*/ 	.byte	0x03, 0x5f
        /*0022*/ 	.short	0x0101


	//----- nvinfo : EIATTR_VRC_CTA_INIT_COUNT
	.align		4
        /*0024*/ 	.byte	0x02, 0x4a
	.zero		1
	.zero		1


	//----- nvinfo : EIATTR_EXIT_INSTR_OFFSETS
	.align		4
        /*0028*/ 	.byte	0x04, 0x1c
        /*002a*/ 	.short	(.L_82 - .L_81)


	//   ....[0]....
.L_81:
        /*002c*/ 	.word	0x00000010


	//----- nvinfo : EIATTR_MAX_THREADS
	.align		4
.L_82:
        /*0030*/ 	.byte	0x04, 0x05
        /*0032*/ 	.short	(.L_84 - .L_83)
.L_83:
        /*0034*/ 	.word	0x00000200
        /*0038*/ 	.word	0x00000001
        /*003c*/ 	.word	0x00000001


	//----- nvinfo : EIATTR_CBANK_PARAM_SIZE
	.align		4
.L_84:
        /*0040*/ 	.byte	0x03, 0x19
        /*0042*/ 	.short	0x0a00


	//----- nvinfo : EIATTR_PARAM_CBANK
	.align		4
        /*0044*/ 	.byte	0x04, 0x0a
        /*0046*/ 	.short	(.L_86 - .L_85)
	.align		4
.L_85:
        /*0048*/ 	.word	index@(.nv.constant0._ZN7cutlass13device_kernelIN5flash11enable_sm90INS1_16FlashAttnFwdSm90INS1_25CollectiveMainloopFwdSm90ILi2EN4cute5tupleIJNS5_1CILi1EEES8_S8_EEENS6_IJNS7_ILi192EEENS7_ILi160EEENS7_ILi64EEEEEELi64ENS_12float_e4m3_tEfNS_4arch4Sm90ELb0ELb0ELb0ELb1ELb0ELb0ELb0ELb1ELb1ELb0ELb0ELb0EEENS1_21CollectiveEpilogueFwdINS6_IJSA_SC_SB_EEES9_NS_10bfloat16_tESG_Li384ELb1ELb0ELb0ELb1EEENS1_36VarlenDynamicPersistentTileSchedulerILi192ELi160ELi384ELi128ELb0ELb0ELb1ELb0ELb1ELb1EEEEEEEEEvNT_6ParamsE)
        /*004c*/ 	.short	0x0380
        /*004e*/ 	.short	0x0a00


	//----- nvinfo : EIATTR_SW_WAR
	.align		4
.L_86:
        /*0050*/ 	.byte	0x04, 0x36
        /*0052*/ 	.short	(.L_88 - .L_87)
.L_87:
        /*0054*/ 	.word	0x00000008
.L_88:


//--------------------- .nv.info._ZN7cutlass13device_kernelIN5flash11enable_sm90INS1_16FlashAttnFwdSm90INS1_25CollectiveMainloopFwdSm90ILi2EN4cute5tupleIJNS5_1CILi1EEES8_S8_EEENS6_IJNS7_ILi192EEENS7_ILi160EEENS7_ILi64EEEEEELi64ENS_12float_e4m3_tEfNS_4arch4Sm90ELb0ELb0ELb0ELb1ELb0ELb1ELb0ELb1ELb1ELb0ELb0ELb0EEENS1_21CollectiveEpilogueFwdINS6_IJSA_SC_SB_EEES9_NS_10bfloat16_tESG_Li384ELb1ELb0ELb0ELb1EEENS1_36VarlenDynamicPersistentTileSchedulerILi192ELi160ELi384ELi128ELb0ELb0ELb1ELb0ELb1ELb1EEEEEEEEEvNT_6ParamsE --------------------------
	.section	.nv.info._ZN7cutlass13device_kernelIN5flash11enable_sm90INS1_16FlashAttnFwdSm90INS1_25CollectiveMainloopFwdSm90ILi2EN4cute5tupleIJNS5_1CILi1EEES8_S8_EEENS6_IJNS7_ILi192EEENS7_ILi160EEENS7_ILi64EEEEEELi64ENS_12float_e4m3_tEfNS_4arch4Sm90ELb0ELb0ELb0ELb1ELb0ELb1ELb0ELb1ELb1ELb0ELb0ELb0EEENS1_21CollectiveEpilogueFwdINS6_IJSA_SC_SB_EEES9_NS_10bfloat16_tESG_Li384ELb1ELb0ELb0ELb1EEENS1_36VarlenDynamicPersistentTileSchedulerILi192ELi160ELi384ELi128ELb0ELb0ELb1ELb0ELb1ELb1EEEEEEEEEvNT_6ParamsE,"",@"SHT_CUDA_INFO"
	.sectionflags	@""
	.align	4


	//----- nvinfo : EIATTR_CUDA_API_VERSION
	.align		4
        /*0000*/ 	.byte	0x04, 0x37
        /*0002*/ 	.short	(.L_90 - .L_89)
.L_89:
        /*0004*/ 	.word	0x00000082


	//----- nvinfo : EIATTR_KPARAM_INFO
	.align		4
.L_90:
        /*0008*/ 	.byte	0x04, 0x17
        /*000a*/ 	.short	(.L_92 - .L_91)
.L_91:
        /*000c*/ 	.word	0x00000000
        /*0010*/ 	.short	0x0000
        /*0012*/ 	.short	0x0000
        /*0014*/ 	.byte	0x00, 0xf0, 0x01, 0x28


	//----- nvinfo : EIATTR_SPARSE_MMA_MASK
	.align		4
.L_92:
        /*0018*/ 	.byte	0x03, 0x50
        /*001a*/ 	.short	0x0000


	//----- nvinfo : EIATTR_MAXREG_COUNT
	.align		4
        /*001c*/ 	.byte	0x03, 0x1b
        /*001e*/ 	.short	0x0080


	//----- nvinfo : EIATTR_MERCURY_ISA_VERSION
	.align		4
        /*0020*/ 	.byte	0x03, 0x5f
        /*0022*/ 	.short	0x0101


	//----- nvinfo : EIATTR_VRC_CTA_INIT_COUNT
	.align		4
        /*0024*/ 	.byte	0x02, 0x4a
	.zero		1
	.zero		1


	//----- nvinfo : EIATTR_EXIT_INSTR_OFFSETS
	.align		4
        /*0028*/ 	.byte	0x04, 0x1c
        /*002a*/ 	.short	(.L_94 - .L_93)


	//   ....[0]....
.L_93:
        /*002c*/ 	.word	0x00000010


	//----- nvinfo : EIATTR_MAX_THREADS
	.align		4
.L_94:
        /*0030*/ 	.byte	0x04, 0x05
        /*0032*/ 	.short	(.L_96 - .L_95)
.L_95:
        /*0034*/ 	.word	0x00000200
        /*0038*/ 	.word	0x00000001
        /*003c*/ 	.word	0x00000001


	//----- nvinfo : EIATTR_CBANK_PARAM_SIZE
	.align		4
.L_96:
        /*0040*/ 	.byte	0x03, 0x19
        /*0042*/ 	.short	0x0a00


	//----- nvinfo : EIATTR_PARAM_CBANK
	.align		4
        /*0044*/ 	.byte	0x04, 0x0a
        /*0046*/ 	.short	(.L_98 - .L_97)
	.align		4
.L_97:
        /*0048*/ 	.word	index@(.nv.constant0._ZN7cutlass13device_kernelIN5flash11enable_sm90INS1_16FlashAttnFwdSm90INS1_25CollectiveMainloopFwdSm90ILi2EN4cute5tupleIJNS5_1CILi1EEES8_S8_EEENS6_IJNS7_ILi192EEENS7_ILi160EEENS7_ILi64EEEEEELi64ENS_12float_e4m3_tEfNS_4arch4Sm90ELb0ELb0ELb0ELb1ELb0ELb1ELb0ELb1ELb1ELb0ELb0ELb0EEENS1_21CollectiveEpilogueFwdINS6_IJSA_SC_SB_EEES9_NS_10bfloat16_tESG_Li384ELb1ELb0ELb0ELb1EEENS1_36VarlenDynamicPersistentTileSchedulerILi192ELi160ELi384ELi128ELb0ELb0ELb1ELb0ELb1ELb1EEEEEEEEEvNT_6ParamsE)
        /*004c*/ 	.short	0x0380
        /*004e*/ 	.short	0x0a00


	//----- nvinfo : EIATTR_SW_WAR
	.align		4
.L_98:
        /*0050*/ 	.byte	0x04, 0x36
        /*0052*/ 	.short	(.L_100 - .L_99)
.L_99:
        /*0054*/ 	.word	0x00000008
.L_100:


//--------------------- .nv.info._ZN7cutlass13device_kernelIN5flash11enable_sm90INS1_16FlashAttnFwdSm90INS1_25CollectiveMainloopFwdSm90ILi2EN4cute5tupleIJNS5_1CILi1EEES8_S8_EEENS6_IJNS7_ILi192EEENS7_ILi160EEENS7_ILi64EEEEEELi64ENS_12float_e4m3_tEfNS_4arch4Sm90ELb0ELb1ELb0ELb0ELb0ELb0ELb0ELb1ELb1ELb0ELb0ELb0EEENS1_21CollectiveEpilogueFwdINS6_IJSA_SC_SB_EEES9_NS_10bfloat16_tESG_Li384ELb0ELb0ELb0ELb1EEENS1_30DynamicPersistentTileSchedulerILi384ELi128ELb0ELb0ELb1EEEEEEEEEvNT_6ParamsE --------------------------
	.section	.nv.info._ZN7cutlass13device_kernelIN5flash11enable_sm90INS1_16FlashAttnFwdSm90INS1_25CollectiveMainloopFwdSm90ILi2EN4cute5tupleIJNS5_1CILi1EEES8_S8_EEENS6_IJNS7_ILi192EEENS7_ILi160EEENS7_ILi64EEEEEELi64ENS_12float_e4m3_tEfNS_4arch4Sm90ELb0ELb1ELb0ELb0ELb0ELb0ELb0ELb1ELb1ELb0ELb0ELb0EEENS1_21CollectiveEpilogueFwdINS6_IJSA_SC_SB_EEES9_NS_10bfloat16_tESG_Li384ELb0ELb0ELb0ELb1EEENS1_30DynamicPersistentTileSchedulerILi384ELi128ELb0ELb0ELb1EEEEEEEEEvNT_6ParamsE,"",@"SHT_CUDA_INFO"
	.sectionflags	@""
	.align	4


	//----- nvinfo : EIATTR_CUDA_API_VERSION
	.align		4
        /*0000*/ 	.byte	0x04, 0x37
        /*0002*/ 	.short	(.L_102 - .L_101)
.L_101:
        /*0004*/ 	.word	0x00000082


	//----- nvinfo : EIATTR_KPARAM_INFO
	.align		4
.L_102:
        /*0008*/ 	.byte	0x04, 0x17
        /*000a*/ 	.short	(.L_104 - .L_103)
.L_103:
        /*000c*/ 	.word	0x00000000
        /*0010*/ 	.short	0x0000
        /*0012*/ 	.short	0x0000
        /*0014*/ 	.byte	0x00, 0xf0, 0x01, 0x2e


	//----- nvinfo : EIATTR_SPARSE_MMA_MASK
	.align		4
.L_104:
        /*0018*/ 	.byte	0x03, 0x50
        /*001a*/ 	.short	0x0000


	//----- nvinfo : EIATTR_MAXREG_COUNT
	.align		4
        /*001c*/ 	.byte	0x03, 0x1b
        /*001e*/ 	.short	0x0080


	//----- nvinfo : EIATTR_MERCURY_ISA_VERSION
	.align		4
        /*0020*/ 	.byte	0x03, 0x5f
        /*0022*/ 	.short	0x0101


	//----- nvinfo : EIATTR_VRC_CTA_INIT_COUNT
	.align		4
        /*0024*/ 	.byte	0x02, 0x4a
	.zero		1
	.zero		1


	//----- nvinfo : EIATTR_EXIT_INSTR_OFFSETS
	.align		4
        /*0028*/ 	.byte	0x04, 0x1c
        /*002a*/ 	.short	(.L_106 - .L_105)


	//   ....[0]....
.L_105:
        /*002c*/ 	.word	0x00000010


	//----- nvinfo : EIATTR_MAX_THREADS
	.align		4
.L_106:
        /*0030*/ 	.byte	0x04, 0x05
        /*0032*/ 	.short	(.L_108 - .L_107)
.L_107:
        /*0034*/ 	.word	0x00000200
        /*0038*/ 	.word	0x00000001
        /*003c*/ 	.word	0x00000001


	//----- nvinfo : EIATTR_CBANK_PARAM_SIZE
	.align		4
.L_108:
        /*0040*/ 	.byte	0x03, 0x19
        /*0042*/ 	.short	0x0b80


	//----- nvinfo : EIATTR_PARAM_CBANK
	.align		4
        /*0044*/ 	.byte	0x04, 0x0a
        /*0046*/ 	.short	(.L_110 - .L_109)
	.align		4
.L_109:
        /*0048*/ 	.word	index@(.nv.constant0._ZN7cutlass13device_kernelIN5flash11enable_sm90INS1_16FlashAttnFwdSm90INS1_25CollectiveMainloopFwdSm90ILi2EN4cute5tupleIJNS5_1CILi1EEES8_S8_EEENS6_IJNS7_ILi192EEENS7_ILi160EEENS7_ILi64EEEEEELi64ENS_12float_e4m3_tEfNS_4arch4Sm90ELb0ELb1ELb0ELb0ELb0ELb0ELb0ELb1ELb1ELb0ELb0ELb0EEENS1_21CollectiveEpilogueFwdINS6_IJSA_SC_SB_EEES9_NS_10bfloat16_tESG_Li384ELb0ELb0ELb0ELb1EEENS1_30DynamicPersistentTileSchedulerILi384ELi128ELb0ELb0ELb1EEEEEEEEEvNT_6ParamsE)
        /*004c*/ 	.short	0x0380
        /*004e*/ 	.short	0x0b80


	//----- nvinfo : EIATTR_SW_WAR
	.align		4
.L_110:
        /*0050*/ 	.byte	0x04, 0x36
        /*0052*/ 	.short	(.L_112 - .L_111)
.L_111:
        /*0054*/ 	.word	0x00000008
.L_112:


//--------------------- .nv.info._ZN7cutlass13device_kernelIN5flash11enable_sm90INS1_16FlashAttnFwdSm90INS1_25CollectiveMainloopFwdSm90ILi2EN4cute5tupleIJNS5_1CILi1EEES8_S8_EEENS6_IJNS7_ILi192EEENS7_ILi160EEENS7_ILi64EEEEEELi64ENS_12float_e4m3_tEfNS_4arch4Sm90ELb0ELb1ELb0ELb1ELb0ELb0ELb0ELb1ELb1ELb0ELb0ELb0EEENS1_21CollectiveEpilogueFwdINS6_IJSA_SC_SB_EEES9_NS_10bfloat16_tESG_Li384ELb1ELb0ELb0ELb1EEENS1_36VarlenDynamicPersistentTileSchedulerILi192ELi160ELi384ELi128ELb0ELb0ELb1ELb1ELb0ELb1EEEEEEEEEvNT_6ParamsE --------------------------
	.section	.nv.info._ZN7cutlass13device_kernelIN5flash11enable_sm90INS1_16FlashAttnFwdSm90INS1_25CollectiveMainloopFwdSm90ILi2EN4cute5tupleIJNS5_1CILi1EEES8_S8_EEENS6_IJNS7_ILi192EEENS7_ILi160EEENS7_ILi64EEEEEELi64ENS_12float_e4m3_tEfNS_4arch4Sm90ELb0ELb1ELb0ELb1ELb0ELb0ELb0ELb1ELb1ELb0ELb0ELb0EEENS1_21CollectiveEpilogueFwdINS6_IJSA_SC_SB_EEES9_NS_10bfloat16_tESG_Li384ELb1ELb0ELb0ELb1EEENS1_36VarlenDynamicPersistentTileSchedulerILi192ELi160ELi384ELi128ELb0ELb0ELb1ELb1ELb0ELb1EEEEEEEEEvNT_6ParamsE,"",@"SHT_CUDA_INFO"
	.sectionflags	@""
	.align	4


	//----- nvinfo : EIATTR_CUDA_API_VERSION
	.align		4
        /*0000*/ 	.byte	0x04, 0x37
        /*0002*/ 	.short	(.L_114 - .L_113)
.L_113:
        /*0004*/ 	.word	0x00000082


	//----- nvinfo : EIATTR_KPARAM_INFO
	.align		4
.L_114:
        /*0008*/ 	.byte	0x04, 0x17
        /*000a*/ 	.short	(.L_116 - .L_115)
.L_115:
        /*000c*/ 	.word	0x00000000
        /*0010*/ 	.short	0x0000
        /*0012*/ 	.short	0x0000
        /*0014*/ 	.byte	0x00, 0xf0, 0x01, 0x28


	//----- nvinfo : EIATTR_SPARSE_MMA_MASK
	.align		4
.L_116:
        /*0018*/ 	.byte	0x03, 0x50
        /*001a*/ 	.short	0x0000


	//----- nvinfo : EIATTR_MAXREG_COUNT
	.align		4
        /*001c*/ 	.byte	0x03, 0x1b
        /*001e*/ 	.short	0x0080


	//----- nvinfo : EIATTR_MERCURY_ISA_VERSION
	.align		4
        /*0020*/ 	.byte	0x03, 0x5f
        /*0022*/ 	.short	0x0101


	//----- nvinfo : EIATTR_VRC_CTA_INIT_COUNT
	.align		4
        /*0024*/ 	.byte	0x02, 0x4a
	.zero		1
	.zero		1


	//----- nvinfo : EIATTR_EXIT_INSTR_OFFSETS
	.align		4
        /*0028*/ 	.byte	0x04, 0x1c
        /*002a*/ 	.short	(.L_118 - .L_117)


	//   ....[0]....
.L_117:
        /*002c*/ 	.word	0x00000010


	//----- nvinfo : EIATTR_MAX_THREADS
	.align		4
.L_118:
        /*0030*/ 	.byte	0x04, 0x05
        /*0032*/ 	.short	(.L_120 - .L_119)
.L_119:
        /*0034*/ 	.word	0x00000200
        /*0038*/ 	.word	0x00000001
        /*003c*/ 	.word	0x00000001


	//----- nvinfo : EIATTR_CBANK_PARAM_SIZE
	.align		4
.L_120:
        /*0040*/ 	.byte	0x03, 0x19
        /*0042*/ 	.short	0x0a00


	//----- nvinfo : EIATTR_PARAM_CBANK
	.align		4
        /*0044*/ 	.byte	0x04, 0x0a
        /*0046*/ 	.short	(.L_122 - .L_121)
	.align		4
.L_121:
        /*0048*/ 	.word	index@(.nv.constant0._ZN7cutlass13device_kernelIN5flash11enable_sm90INS1_16FlashAttnFwdSm90INS1_25CollectiveMainloopFwdSm90ILi2EN4cute5tupleIJNS5_1CILi1EEES8_S8_EEENS6_IJNS7_ILi192EEENS7_ILi160EEENS7_ILi64EEEEEELi64ENS_12float_e4m3_tEfNS_4arch4Sm90ELb0ELb1ELb0ELb1ELb0ELb0ELb0ELb1ELb1ELb0ELb0ELb0EEENS1_21CollectiveEpilogueFwdINS6_IJSA_SC_SB_EEES9_NS_10bfloat16_tESG_Li384ELb1ELb0ELb0ELb1EEENS1_36VarlenDynamicPersistentTileSchedulerILi192ELi160ELi384ELi128ELb0ELb0ELb1ELb1ELb0ELb1EEEEEEEEEvNT_6ParamsE)
        /*004c*/ 	.short	0x0380
        /*004e*/ 	.short	0x0a00


	//----- nvinfo : EIATTR_SW_WAR
	.align		4
.L_122:
        /*0050*/ 	.byte	0x04, 0x36
        /*0052*/ 	.short	(.L_124 - .L_123)
.L_123:
        /*0054*/ 	.word	0x00000008
.L_124:


//--------------------- .nv.info._ZN7cutlass13device_kernelIN5flash11enable_sm90INS1_16FlashAttnFwdSm90INS1_25CollectiveMainloopFwdSm90ILi2EN4cute5tupleIJNS5_1CILi1EEES8_S8_EEENS6_IJNS7_ILi192EEENS7_ILi160EEENS7_ILi64EEEEEELi64ENS_12float_e4m3_tEfNS_4arch4Sm90ELb0ELb1ELb0ELb1ELb0ELb1ELb0ELb1ELb1ELb0ELb0ELb0EEENS1_21CollectiveEpilogueFwdINS6_IJSA_SC_SB_EEES9_NS_10bfloat16_tESG_Li384ELb1ELb0ELb0ELb1EEENS1_36VarlenDynamicPersistentTileSchedulerILi192ELi160ELi384ELi128ELb0ELb0ELb1ELb1ELb0ELb1EEEEEEEEEvNT_6ParamsE --------------------------
	.section	.nv.info._ZN7cutlass13device_kernelIN5flash11enable_sm90INS1_16FlashAttnFwdSm90INS1_25CollectiveMainloopFwdSm90ILi2EN4cute5tupleIJNS5_1CILi1EEES8_S8_EEENS6_IJNS7_ILi192EEENS7_ILi160EEENS7_ILi64EEEEEELi64ENS_12float_e4m3_tEfNS_4arch4Sm90ELb0ELb1ELb0ELb1ELb0ELb1ELb0ELb1ELb1ELb0ELb0ELb0EEENS1_21CollectiveEpilogueFwdINS6_IJSA_SC_SB_EEES9_NS_10bfloat16_tESG_Li384ELb1ELb0ELb0ELb1EEENS1_36VarlenDynamicPersistentTileSchedulerILi192ELi160ELi384ELi128ELb0ELb0ELb1ELb1ELb0ELb1EEEEEEEEEvNT_6ParamsE,"",@"SHT_CUDA_INFO"
	.sectionflags	@""
	.align	4


	//----- nvinfo : EIATTR_CUDA_API_VERSION
	.align		4
        /*0000*/ 	.byte	0x04, 0x37
        /*0002*/ 	.short	(.L_126 - .L_125)
.L_125:
        /*0004*/ 	.word	0x00000082


	//----- nvinfo : EIATTR_KPARAM_INFO
	.align		4
.L_126:
        /*0008*/ 	.byte	0x04, 0x17
        /*000a*/ 	.short	(.L_128 - .L_127)
.L_127:
        /*000c*/ 	.word	0x00000000
        /*0010*/ 	.short	0x0000
        /*0012*/ 	.short	0x0000
        /*0014*/ 	.byte	0x00, 0xf0, 0x01, 0x28


	//----- nvinfo : EIATTR_SPARSE_MMA_MASK
	.align		4
.L_128:
        /*0018*/ 	.byte	0x03, 0x50
        /*001a*/ 	.short	0x0000


	//----- nvinfo : EIATTR_MAXREG_COUNT
	.align		4
        /*001c*/ 	.byte	0x03, 0x1b
        /*001e*/ 	.short	0x0080


	//----- nvinfo : EIATTR_MERCURY_ISA_VERSION
	.align		4
        /*0020*/ 	.byte	0x03, 0x5f
        /*0022*/ 	.short	0x0101


	//----- nvinfo : EIATTR_VRC_CTA_INIT_COUNT
	.align		4
        /*0024*/ 	.byte	0x02, 0x4a
	.zero		1
	.zero		1


	//----- nvinfo : EIATTR_EXIT_INSTR_OFFSETS
	.align		4
        /*0028*/ 	.byte	0x04, 0x1c
        /*002a*/ 	.short	(.L_130 - .L_129)


	//   ....[0]....
.L_129:
        /*002c*/ 	.word	0x00000010


	//----- nvinfo : EIATTR_MAX_THREADS
	.align		4
.L_130:
        /*0030*/ 	.byte	0x04, 0x05
        /*0032*/ 	.short	(.L_132 - .L_131)
.L_131:
        /*0034*/ 	.word	0x00000200
        /*0038*/ 	.word	0x00000001
        /*003c*/ 	.word	0x00000001


	//----- nvinfo : EIATTR_CBANK_PARAM_SIZE
	.align		4
.L_132:
        /*0040*/ 	.byte	0x03, 0x19
        /*0042*/ 	.short	0x0a00


	//----- nvinfo : EIATTR_PARAM_CBANK
	.align		4
        /*0044*/ 	.byte	0x04, 0x0a
        /*0046*/ 	.short	(.L_134 - .L_133)
	.align		4
.L_133:
        /*0048*/ 	.word	index@(.nv.constant0._ZN7cutlass13device_kernelIN5flash11enable_sm90INS1_16FlashAttnFwdSm90INS1_25CollectiveMainloopFwdSm90ILi2EN4cute5tupleIJNS5_1CILi1EEES8_S8_EEENS6_IJNS7_ILi192EEENS7_ILi160EEENS7_ILi64EEEEEELi64ENS_12float_e4m3_tEfNS_4arch4Sm90ELb0ELb1ELb0ELb1ELb0ELb1ELb0ELb1ELb1ELb0ELb0ELb0EEENS1_21CollectiveEpilogueFwdINS6_IJSA_SC_SB_EEES9_NS_10bfloat16_tESG_Li384ELb1ELb0ELb0ELb1EEENS1_36VarlenDynamicPersistentTileSchedulerILi192ELi160ELi384ELi128ELb0ELb0ELb1ELb1ELb0ELb1EEEEEEEEEvNT_6ParamsE)
        /*004c*/ 	.short	0x0380
        /*004e*/ 	.short	0x0a00


	//----- nvinfo : EIATTR_SW_WAR
	.align		4
.L_134:
        /*0050*/ 	.byte	0x04, 0x36
        /*0052*/ 	.short	(.L_136 - .L_135)
.L_135:
        /*0054*/ 	.word	0x00000008
.L_136:


//--------------------- .nv.info._ZN7cutlass13device_kernelIN5flash11enable_sm90INS1_16FlashAttnFwdSm90INS1_25CollectiveMainloopFwdSm90ILi2EN4cute5tupleIJNS5_1CILi1EEES8_S8_EEENS6_IJNS7_ILi192EEENS7_ILi160EEENS7_ILi64EEEEEELi64ENS_12float_e4m3_tEfNS_4arch4Sm90ELb1ELb0ELb0ELb0ELb0ELb0ELb0ELb1ELb1ELb0ELb0ELb0EEENS1_21CollectiveEpilogueFwdINS6_IJSA_SC_SB_EEES9_NS_10bfloat16_tESG_Li384ELb0ELb0ELb0ELb1EEENS1_30DynamicPersistentTileSchedulerILi384ELi128ELb0ELb0ELb1EEEEEEEEEvNT_6ParamsE --------------------------
	.section	.nv.info._ZN7cutlass13device_kernelIN5flash11enable_sm90INS1_16FlashAttnFwdSm90INS1_25CollectiveMainloopFwdSm90ILi2EN4cute5tupleIJNS5_1CILi1EEES8_S8_EEENS6_IJNS7_ILi192EEENS7_ILi160EEENS7_ILi64EEEEEELi64ENS_12float_e4m3_tEfNS_4arch4Sm90ELb1ELb0ELb0ELb0ELb0ELb0ELb0ELb1ELb1ELb0ELb0ELb0EEENS1_21CollectiveEpilogueFwdINS6_IJSA_SC_SB_EEES9_NS_10bfloat16_tESG_Li384ELb0ELb0ELb0ELb1EEENS1_30DynamicPersistentTileSchedulerILi384ELi128ELb0ELb0ELb1EEEEEEEEEvNT_6ParamsE,"",@"SHT_CUDA_INFO"
	.sectionflags	@""
	.align	4


	//----- nvinfo : EIATTR_CUDA_API_VERSION
	.align		4
        /*0000*/ 	.byte	0x04, 0x37
        /*0002*/ 	.short	(.L_138 - .L_137)
.L_137:
        /*0004*/ 	.word	0x00000082


	//----- nvinfo : EIATTR_KPARAM_INFO
	.align		4
.L_138:
        /*0008*/ 	.byte	0x04, 0x17
        /*000a*/ 	.short	(.L_140 - .L_139)
.L_139:
        /*000c*/ 	.word	0x00000000
        /*0010*/ 	.short	0x0000
        /*0012*/ 	.short	0x0000
        /*0014*/ 	.byte	0x00, 0xf0, 0x01, 0x2e


	//----- nvinfo : EIATTR_SPARSE_MMA_MASK
	.align		4
.L_140:
        /*0018*/ 	.byte	0x03, 0x50
        /*001a*/ 	.short	0x0000


	//----- nvinfo : EIATTR_MAXREG_COUNT
	.align		4
        /*001c*/ 	.byte	0x03, 0x1b
        /*001e*/ 	.short	0x0080


	//----- nvinfo : EIATTR_MERCURY_ISA_VERSION
	.align		4
        /*0020*/ 	.byte	0x03, 0x5f
        /*0022*/ 	.short	0x0101


	//----- nvinfo : EIATTR_VRC_CTA_INIT_COUNT
	.align		4
        /*0024*/ 	.byte	0x02, 0x4a
	.zero		1
	.zero		1


	//----- nvinfo : EIATTR_EXIT_INSTR_OFFSETS
	.align		4
        /*0028*/ 	.byte	0x04, 0x1c
        /*002a*/ 	.short	(.L_142 - .L_141)


	//   ....[0]....
.L_141:
        /*002c*/ 	.word	0x00000010


	//----- nvinfo : EIATTR_MAX_THREADS
	.align		4
.L_142:
        /*0030*/ 	.byte	0x04, 0x05
        /*0032*/ 	.short	(.L_144 - .L_143)
.L_143:
        /*0034*/ 	.word	0x00000200
        /*0038*/ 	.word	0x00000001
        /*003c*/ 	.word	0x00000001


	//----- nvinfo : EIATTR_CBANK_PARAM_SIZE
	.align		4
.L_144:
        /*0040*/ 	.byte	0x03, 0x19
        /*0042*/ 	.short	0x0b80


	//----- nvinfo : EIATTR_PARAM_CBANK
	.align		4
        /*0044*/ 	.byte	0x04, 0x0a
        /*0046*/ 	.short	(.L_146 - .L_145)
	.align		4
.L_145:
        /*0048*/ 	.word	index@(.nv.constant0._ZN7cutlass13device_kernelIN5flash11enable_sm90INS1_16FlashAttnFwdSm90INS1_25CollectiveMainloopFwdSm90ILi2EN4cute5tupleIJNS5_1CILi1EEES8_S8_EEENS6_IJNS7_ILi192EEENS7_ILi160EEENS7_ILi64EEEEEELi64ENS_12float_e4m3_tEfNS_4arch4Sm90ELb1ELb0ELb0ELb0ELb0ELb0ELb0ELb1ELb1ELb0ELb0ELb0EEENS1_21CollectiveEpilogueFwdINS6_IJSA_SC_SB_EEES9_NS_10bfloat16_tESG_Li384ELb0ELb0ELb0ELb1EEENS1_30DynamicPersistentTileSchedulerILi384ELi128ELb0ELb0ELb1EEEEEEEEEvNT_6ParamsE)
        /*004c*/ 	.short	0x0380
        /*004e*/ 	.short	0x0b80


	//----- nvinfo : EIATTR_SW_WAR
	.align		4
.L_146:
        /*0050*/ 	.byte	0x04, 0x36
        /*0052*/ 	.short	(.L_148 - .L_147)
.L_147:
        /*0054*/ 	.word	0x00000008
.L_148:


//--------------------- .nv.info._ZN7cutlass13device_kernelIN5flash11enable_sm90INS1_16FlashAttnFwdSm90INS1_25CollectiveMainloopFwdSm90ILi2EN4cute5tupleIJNS5_1CILi1EEES8_S8_EEENS6_IJNS7_ILi192EEENS7_ILi160EEENS7_ILi64EEEEEELi64ENS_12float_e4m3_tEfNS_4arch4Sm90ELb1ELb0ELb0ELb1ELb0ELb0ELb0ELb1ELb1ELb0ELb0ELb0EEENS1_21CollectiveEpilogueFwdINS6_IJSA_SC_SB_EEES9_NS_10bfloat16_tESG_Li384ELb1ELb0ELb0ELb1EEENS1_36VarlenDynamicPersistentTileSchedulerILi192ELi160ELi384ELi128ELb0ELb0ELb1ELb1ELb1ELb1EEEEEEEEEvNT_6ParamsE --------------------------
	.section	.nv.info._ZN7cutlass13device_kernelIN5flash11enable_sm90INS1_16FlashAttnFwdSm90INS1_25CollectiveMainloopFwdSm90ILi2EN4cute5tupleIJNS5_1CILi1EEES8_S8_EEENS6_IJNS7_ILi192EEENS7_ILi160EEENS7_ILi64EEEEEELi64ENS_12float_e4m3_tEfNS_4arch4Sm90ELb1ELb0ELb0ELb1ELb0ELb0ELb0ELb1ELb1ELb0ELb0ELb0EEENS1_21CollectiveEpilogueFwdINS6_IJSA_SC_SB_EEES9_NS_10bfloat16_tESG_Li384ELb1ELb0ELb0ELb1EEENS1_36VarlenDynamicPersistentTileSchedulerILi192ELi160ELi384ELi128ELb0ELb0ELb1ELb1ELb1ELb1EEEEEEEEEvNT_6ParamsE,"",@"SHT_CUDA_INFO"
	.sectionflags	@""
	.align	4


	//----- nvinfo : EIATTR_CUDA_API_VERSION
	.align		4
        /*0000*/ 	.byte	0x04, 0x37
        /*0002*/ 	.short	(.L_150 - .L_149)
.L_149:
        /*0004*/ 	.word	0x00000082


	//----- nvinfo : EIATTR_KPARAM_INFO
	.align		4
.L_150:
        /*0008*/ 	.byte	0x04, 0x17
        /*000a*/ 	.short	(.L_152 - .L_151)
.L_151:
        /*000c*/ 	.word	0x00000000
        /*0010*/ 	.short	0x0000
        /*0012*/ 	.short	0x0000
        /*0014*/ 	.byte	0x00, 0xf0, 0x01, 0x28


	//----- nvinfo : EIATTR_SPARSE_MMA_MASK
	.align		4
.L_152:
        /*0018*/ 	.byte	0x03, 0x50
        /*001a*/ 	.short	0x0000


	//----- nvinfo : EIATTR_MAXREG_COUNT
	.align		4
        /*001c*/ 	.byte	0x03, 0x1b
        /*001e*/ 	.short	0x0080


	//----- nvinfo : EIATTR_MERCURY_ISA_VERSION
	.align		4
        /*0020*/ 	.byte	0x03, 0x5f
        /*0022*/ 	.short	0x0101


	//----- nvinfo : EIATTR_VRC_CTA_INIT_COUNT
	.align		4
        /*0024*/ 	.byte	0x02, 0x4a
	.zero		1
	.zero		1


	//----- nvinfo : EIATTR_EXIT_INSTR_OFFSETS
	.align		4
        /*0028*/ 	.byte	0x04, 0x1c
        /*002a*/ 	.short	(.L_154 - .L_153)


	//   ....[0]....
.L_153:
        /*002c*/ 	.word	0x00000010


	//----- nvinfo : EIATTR_MAX_THREADS
	.align		4
.L_154:
        /*0030*/ 	.byte	0x04, 0x05
        /*0032*/ 	.short	(.L_156 - .L_155)
.L_155:
        /*0034*/ 	.word	0x00000200
        /*0038*/ 	.word	0x00000001
        /*003c*/ 	.word	0x00000001


	//----- nvinfo : EIATTR_CBANK_PARAM_SIZE
	.align		4
.L_156:
        /*0040*/ 	.byte	0x03, 0x19
        /*0042*/ 	.short	0x0a00


	//----- nvinfo : EIATTR_PARAM_CBANK
	.align		4
        /*0044*/ 	.byte	0x04, 0x0a
        /*0046*/ 	.short	(.L_158 - .L_157)
	.align		4
.L_157:
        /*0048*/ 	.word	index@(.nv.constant0._ZN7cutlass13device_kernelIN5flash11enable_sm90INS1_16FlashAttnFwdSm90INS1_25CollectiveMainloopFwdSm90ILi2EN4cute5tupleIJNS5_1CILi1EEES8_S8_EEENS6_IJNS7_ILi192EEENS7_ILi160EEENS7_ILi64EEEEEELi64ENS_12float_e4m3_tEfNS_4arch4Sm90ELb1ELb0ELb0ELb1ELb0ELb0ELb0ELb1ELb1ELb0ELb0ELb0EEENS1_21CollectiveEpilogueFwdINS6_IJSA_SC_SB_EEES9_NS_10bfloat16_tESG_Li384ELb1ELb0ELb0ELb1EEENS1_36VarlenDynamicPersistentTileSchedulerILi192ELi160ELi384ELi128ELb0ELb0ELb1ELb1ELb1ELb1EEEEEEEEEvNT_6ParamsE)
        /*004c*/ 	.short	0x0380
        /*004e*/ 	.short	0x0a00


	//----- nvinfo : EIATTR_SW_WAR
	.align		4
.L_158:
        /*0050*/ 	.byte	0x04, 0x36
        /*0052*/ 	.short	(.L_160 - .L_159)
.L_159:
        /*0054*/ 	.word	0x00000008
.L_160:


//--------------------- .nv.info._ZN7cutlass13device_kernelIN5flash11enable_sm90INS1_16FlashAttnFwdSm90INS1_25CollectiveMainloopFwdSm90ILi2EN4cute5tupleIJNS5_1CILi1EEES8_S8_EEENS6_IJNS7_ILi192EEENS7_ILi160EEENS7_ILi64EEEEEELi64ENS_12float_e4m3_tEfNS_4arch4Sm90ELb1ELb0ELb0ELb1ELb0ELb1ELb0ELb1ELb1ELb0ELb0ELb0EEENS1_21CollectiveEpilogueFwdINS6_IJSA_SC_SB_EEES9_NS_10bfloat16_tESG_Li384ELb1ELb0ELb0ELb1EEENS1_36VarlenDynamicPersistentTileSchedulerILi192ELi160ELi384ELi128ELb0ELb0ELb1ELb1ELb1ELb1EEEEEEEEEvNT_6ParamsE --------------------------
	.section	.nv.info._ZN7cutlass13device_kernelIN5flash11enable_sm90INS1_16FlashAttnFwdSm90INS1_25CollectiveMainloopFwdSm90ILi2EN4cute5tupleIJNS5_1CILi1EEES8_S8_EEENS6_IJNS7_ILi192EEENS7_ILi160EEENS7_ILi64EEEEEELi64ENS_12float_e4m3_tEfNS_4arch4Sm90ELb1ELb0ELb0ELb1ELb0ELb1ELb0ELb1ELb1ELb0ELb0ELb0EEENS1_21CollectiveEpilogueFwdINS6_IJSA_SC_SB_EEES9_NS_10bfloat16_tESG_Li384ELb1ELb0ELb0ELb1EEENS1_36VarlenDynamicPersistentTileSchedulerILi192ELi160ELi384ELi128ELb0ELb0ELb1ELb1ELb1ELb1EEEEEEEEEvNT_6ParamsE,"",@"SHT_CUDA_INFO"
	.sectionflags	@""
	.align	4


	//----- nvinfo : EIATTR_CUDA_API_VERSION
	.align		4
        /*0000*/ 	.byte	0x04, 0x37
        /*0002*/ 	.short	(.L_162 - .L_161)
.L_161:
        /*0004*/ 	.word	0x00000082


	//----- nvinfo : EIATTR_KPARAM_INFO
	.align		4
.L_162:
        /*0008*/ 	.byte	0x04, 0x17
        /*000a*/ 	.short	(.L_164 - .L_163)
.L_163:
        /*000c*/ 	.word	0x00000000
        /*0010*/ 	.short	0x0000
        /*0012*/ 	.short	0x0000
        /*0014*/ 	.byte	0x00, 0xf0, 0x01, 0x28


	//----- nvinfo : EIATTR_SPARSE_MMA_MASK
	.align		4
.L_164:
        /*0018*/ 	.byte	0x03, 0x50
        /*001a*/ 	.short	0x0000


	//----- nvinfo : EIATTR_MAXREG_COUNT
	.align		4
        /*001c*/ 	.byte	0x03, 0x1b
        /*001e*/ 	.short	0x0080


	//----- nvinfo : EIATTR_MERCURY_ISA_VERSION
	.align		4
        /*0020*/ 	.byte	0x03, 0x5f
        /*0022*/ 	.short	0x0101


	//----- nvinfo : EIATTR_VRC_CTA_INIT_COUNT
	.align		4
        /*0024*/ 	.byte	0x02, 0x4a
	.zero		1
	.zero		1


	//----- nvinfo : EIATTR_EXIT_INSTR_OFFSETS
	.align		4
        /*0028*/ 	.byte	0x04, 0x1c
        /*002a*/ 	.short	(.L_166 - .L_165)


	//   ....[0]....
.L_165:
        /*002c*/ 	.word	0x00000010


	//----- nvinfo : EIATTR_MAX_THREADS
	.align		4
.L_166:
        /*0030*/ 	.byte	0x04, 0x05
        /*0032*/ 	.short	(.L_168 - .L_167)
.L_167:
        /*0034*/ 	.word	0x00000200
        /*0038*/ 	.word	0x00000001
        /*003c*/ 	.word	0x00000001


	//----- nvinfo : EIATTR_CBANK_PARAM_SIZE
	.align		4
.L_168:
        /*0040*/ 	.byte	0x03, 0x19
        /*0042*/ 	.short	0x0a00


	//----- nvinfo : EIATTR_PARAM_CBANK
	.align		4
        /*0044*/ 	.byte	0x04, 0x0a
        /*0046*/ 	.short	(.L_170 - .L_169)
	.align		4
.L_169:
        /*0048*/ 	.word	index@(.nv.constant0._ZN7cutlass13device_kernelIN5flash11enable_sm90INS1_16FlashAttnFwdSm90INS1_25CollectiveMainloopFwdSm90ILi2EN4cute5tupleIJNS5_1CILi1EEES8_S8_EEENS6_IJNS7_ILi192EEENS7_ILi160EEENS7_ILi64EEEEEELi64ENS_12float_e4m3_tEfNS_4arch4Sm90ELb1ELb0ELb0ELb1ELb0ELb1ELb0ELb1ELb1ELb0ELb0ELb0EEENS1_21CollectiveEpilogueFwdINS6_IJSA_SC_SB_EEES9_NS_10bfloat16_tESG_Li384ELb1ELb0ELb0ELb1EEENS1_36VarlenDynamicPersistentTileSchedulerILi192ELi160ELi384ELi128ELb0ELb0ELb1ELb1ELb1ELb1EEEEEEEEEvNT_6ParamsE)
        /*004c*/ 	.short	0x0380
        /*004e*/ 	.short	0x0a00


	//----- nvinfo : EIATTR_SW_WAR
	.align		4
.L_170:
        /*0050*/ 	.byte	0x04, 0x36
        /*0052*/ 	.short	(.L_172 - .L_171)
.L_171:
        /*0054*/ 	.word	0x00000008
.L_172:


//--------------------- .nv.callgraph             --------------------------
	.section	.nv.callgraph,"",@"SHT_CUDA_CALLGRAPH"
	.align	4
	.sectionentsize	8
	.align		4
        /*0000*/ 	.word	0x00000000
	.align		4
        /*0004*/ 	.word	0xffffffff
	.align		4
        /*0008*/ 	.word	0x00000000
	.align		4
        /*000c*/ 	.word	0xfffffffe
	.align		4
        /*0010*/ 	.word	0x00000000
	.align		4
        /*0014*/ 	.word	0xfffffffd
	.align		4
        /*0018*/ 	.word	0x00000000
	.align		4
        /*001c*/ 	.word	0xfffffffc


//--------------------- .nv.constant4             --------------------------
	.section	.nv.constant4,"a",@progbits
	.align	8
	.align		8
.nv.constant4:
        /*0000*/ 	.dword	_ZN65_INTERNAL_6b7772f6_29_flash_fwd_hdim64_e4m3_sm90_cu_a6473388_34764cuda3std3__45__cpo5beginE
	.align		8
        /*0008*/ 	.dword	_ZN65_INTERNAL_6b7772f6_29_flash_fwd_hdim64_e4m3_sm90_cu_a6473388_34764cuda3std3__45__cpo3endE
	.align		8
        /*0010*/ 	.dword	_ZN65_INTERNAL_6b7772f6_29_flash_fwd_hdim64_e4m3_sm90_cu_a6473388_34764cuda3std3__45__cpo6cbeginE
	.align		8
        /*0018*/ 	.dword	_ZN65_INTERNAL_6b7772f6_29_flash_fwd_hdim64_e4m3_sm90_cu_a6473388_34764cuda3std3__45__cpo4cendE
	.align		8
        /*0020*/ 	.dword	_ZN65_INTERNAL_6b7772f6_29_flash_fwd_hdim64_e4m3_sm90_cu_a6473388_34764cuda3std3__467_GLOBAL__N__6b7772f6_29_flash_fwd_hdim64_e4m3_sm90_cu_a6473388_34766ignoreE
	.align		8
        /*0028*/ 	.dword	_ZN65_INTERNAL_6b7772f6_29_flash_fwd_hdim64_e4m3_sm90_cu_a6473388_34764cuda3std3__419piecewise_constructE
	.align		8
        /*0030*/ 	.dword	_ZN65_INTERNAL_6b7772f6_29_flash_fwd_hdim64_e4m3_sm90_cu_a6473388_34764cuda3std3__48in_placeE
	.align		8
        /*0038*/ 	.dword	_ZN65_INTERNAL_6b7772f6_29_flash_fwd_hdim64_e4m3_sm90_cu_a6473388_34764cuda3std6ranges3__45__cpo4swapE
	.align		8
        /*0040*/ 	.dword	_ZN65_INTERNAL_6b7772f6_29_flash_fwd_hdim64_e4m3_sm90_cu_a6473388_34764cuda3std6ranges3__45__cpo9iter_moveE
	.align		8
        /*0048*/ 	.dword	_ZN65_INTERNAL_6b7772f6_29_flash_fwd_hdim64_e4m3_sm90_cu_a6473388_34764cute7productE
	.align		8
        /*0050*/ 	.dword	_ZN65_INTERNAL_6b7772f6_29_flash_fwd_hdim64_e4m3_sm90_cu_a6473388_34764cute1_E


//--------------------- .text._ZN7cutlass13device_kernelIN5flash11enable_sm90INS1_16FlashAttnFwdSm90INS1_25CollectiveMainloopFwdSm90ILi2EN4cute5tupleIJNS5_1CILi1EEES8_S8_EEENS6_IJNS7_ILi192EEENS7_ILi160EEENS7_ILi64EEEEEELi64ENS_12float_e4m3_tEfNS_4arch4Sm90ELb0ELb0ELb0ELb0ELb0ELb0ELb0ELb1ELb1ELb0ELb0ELb0EEENS1_21CollectiveEpilogueFwdINS6_IJSA_SC_SB_EEES9_NS_10bfloat16_tESG_Li384ELb0ELb0ELb0ELb1EEENS1_29StaticPersistentTileSchedulerILb0EEEEEEEEEvNT_6ParamsE --------------------------
	.section	.text._ZN7cutlass13device_kernelIN5flash11enable_sm90INS1_16FlashAttnFwdSm90INS1_25CollectiveMainloopFwdSm90ILi2EN4cute5tupleIJNS5_1CILi1EEES8_S8_EEENS6_IJNS7_ILi192EEENS7_ILi160EEENS7_ILi64EEEEEELi64ENS_12float_e4m3_tEfNS_4arch4Sm90ELb0ELb0ELb0ELb0ELb0ELb0ELb0ELb1ELb1ELb0ELb0ELb0EEENS1_21CollectiveEpilogueFwdINS6_IJSA_SC_SB_EEES9_NS_10bfloat16_tESG_Li384ELb0ELb0ELb0ELb1EEENS1_29StaticPersistentTileSchedulerILb0EEEEEEEEEvNT_6ParamsE,"ax",@progbits
	.align	128
.text._ZN7cutlass13device_kernelIN5flash11enable_sm90INS1_16FlashAttnFwdSm90INS1_25CollectiveMainloopFwdSm90ILi2EN4cute5tupleIJNS5_1CILi1EEES8_S8_EEENS6_IJNS7_ILi192EEENS7_ILi160EEENS7_ILi64EEEEEELi64ENS_12float_e4m3_tEfNS_4arch4Sm90ELb0ELb0ELb0ELb0ELb0ELb0ELb0ELb1ELb1ELb0ELb0ELb0EEENS1_21CollectiveEpilogueFwdINS6_IJSA_SC_SB_EEES9_NS_10bfloat16_tESG_Li384ELb0ELb0ELb0ELb1EEENS1_29StaticPersistentTileSchedulerILb0EEEEEEEEEvNT_6ParamsE:
        .type           _ZN7cutlass13device_kernelIN5flash11enable_sm90INS1_16FlashAttnFwdSm90INS1_25CollectiveMainloopFwdSm90ILi2EN4cute5tupleIJNS5_1CILi1EEES8_S8_EEENS6_IJNS7_ILi192EEENS7_ILi160EEENS7_ILi64EEEEEELi64ENS_12float_e4m3_tEfNS_4arch4Sm90ELb0ELb0ELb0ELb0ELb0ELb0ELb0ELb1ELb1ELb0ELb0ELb0EEENS1_21CollectiveEpilogueFwdINS6_IJSA_SC_SB_EEES9_NS_10bfloat16_tESG_Li384ELb0ELb0ELb0ELb1EEENS1_29StaticPersistentTileSchedulerILb0EEEEEEEEEvNT_6ParamsE,@function
        .size           _ZN7cutlass13device_kernelIN5flash11enable_sm90INS1_16FlashAttnFwdSm90INS1_25CollectiveMainloopFwdSm90ILi2EN4cute5tupleIJNS5_1CILi1EEES8_S8_EEENS6_IJNS7_ILi192EEENS7_ILi160EEENS7_ILi64EEEEEELi64ENS_12float_e4m3_tEfNS_4arch4Sm90ELb0ELb0ELb0ELb0ELb0ELb0ELb0ELb1ELb1ELb0ELb0ELb0EEENS1_21CollectiveEpilogueFwdINS6_IJSA_SC_SB_EEES9_NS_10bfloat16_tESG_Li384ELb0ELb0ELb0ELb1EEENS1_29StaticPersistentTileSchedulerILb0EEEEEEEEEvNT_6ParamsE,(.L_x_9 - _ZN7cutlass13device_kernelIN5flash11enable_sm90INS1_16FlashAttnFwdSm90INS1_25CollectiveMainloopFwdSm90ILi2EN4cute5tupleIJNS5_1CILi1EEES8_S8_EEENS6_IJNS7_ILi192EEENS7_ILi160EEENS7_ILi64EEEEEELi64ENS_12float_e4m3_tEfNS_4arch4Sm90ELb0ELb0ELb0ELb0ELb0ELb0ELb0ELb1ELb1ELb0ELb0ELb0EEENS1_21CollectiveEpilogueFwdINS6_IJSA_SC_SB_EEES9_NS_10bfloat16_tESG_Li384ELb0ELb0ELb0ELb1EEENS1_29StaticPersistentTileSchedulerILb0EEEEEEEEEvNT_6ParamsE)
        .other          _ZN7cutlass13device_kernelIN5flash11enable_sm90INS1_16FlashAttnFwdSm90INS1_25CollectiveMainloopFwdSm90ILi2EN4cute5tupleIJNS5_1CILi1EEES8_S8_EEENS6_IJNS7_ILi192EEENS7_ILi160EEENS7_ILi64EEEEEELi64ENS_12float_e4m3_tEfNS_4arch4Sm90ELb0ELb0ELb0ELb0ELb0ELb0ELb0ELb1ELb1ELb0ELb0ELb0EEENS1_21CollectiveEpilogueFwdINS6_IJSA_SC_SB_EEES9_NS_10bfloat16_tESG_Li384ELb0ELb0ELb0ELb1EEENS1_29StaticPersistentTileSchedulerILb0EEEEEEEEEvNT_6ParamsE,@"STO_CUDA_ENTRY STV_DEFAULT"
_ZN7cutlass13device_kernelIN5flash11enable_sm90INS1_16FlashAttnFwdSm90INS1_25CollectiveMainloopFwdSm90ILi2EN4cute5tupleIJNS5_1CILi1EEES8_S8_EEENS6_IJNS7_ILi192EEENS7_ILi160EEENS7_ILi64EEEEEELi64ENS_12float_e4m3_tEfNS_4arch4Sm90ELb0ELb0ELb0ELb0ELb0ELb0ELb0ELb1ELb1ELb0ELb0ELb0EEENS1_21CollectiveEpilogueFwdINS6_IJSA_SC_SB_EEES9_NS_10bfloat16_tESG_Li384ELb0ELb0ELb0ELb1EEENS1_29StaticPersistentTileSchedulerILb0EEEEEEEEEvNT_6ParamsE:
[----:B------:R-:W-:Y:S01]  /*0000*/  LDC R1, c[0x0][0x37c] ;  /* 0x0000df00ff017b82 */ /* 0x000fe20000000800 */
[----:B------:R-:W-:Y:S05]  /*0010*/  EXIT ;  /* 0x000000000000794d */ /* 0x000fea0003800000 */
.L_x_0:
[----:B------:R-:W-:-:S00]  /*0020*/  BRA `(.L_x_0) ;  /* 0xfffffffc00fc7947 */ /* 0x000fc0000383ffff */
[----:B------:R-:W-:-:S00]  /*0030*/  NOP ;  /* 0x0000000000007918 */ /* 0x000fc00000000000 */
        /* <DEDUP_REMOVED lines=12> */
.L_x_9:


//--------------------- .text._ZN7cutlass13device_kernelIN5flash11enable_sm90INS1_16FlashAttnFwdSm90INS1_25CollectiveMainloopFwdSm90ILi2EN4cute5tupleIJNS5_1CILi1EEES8_S8_EEENS6_IJNS7_ILi192EEENS7_ILi160EEENS7_ILi64EEEEEELi64ENS_12float_e4m3_tEfNS_4arch4Sm90ELb0ELb0ELb0ELb1ELb0ELb0ELb0ELb1ELb1ELb0ELb0ELb0EEENS1_21CollectiveEpilogueFwdINS6_IJSA_SC_SB_EEES9_NS_10bfloat16_tESG_Li384ELb1ELb0ELb0ELb1EEENS1_36VarlenDynamicPersistentTileSchedulerILi192ELi160ELi384ELi128ELb0ELb0ELb1ELb0ELb1ELb1EEEEEEEEEvNT_6ParamsE --------------------------
	.section	.text._ZN7cutlass13device_kernelIN5flash11enable_sm90INS1_16FlashAttnFwdSm90INS1_25CollectiveMainloopFwdSm90ILi2EN4cute5tupleIJNS5_1CILi1EEES8_S8_EEENS6_IJNS7_ILi192EEENS7_ILi160EEENS7_ILi64EEEEEELi64ENS_12float_e4m3_tEfNS_4arch4Sm90ELb0ELb0ELb0ELb1ELb0ELb0ELb0ELb1ELb1ELb0ELb0ELb0EEENS1_21CollectiveEpilogueFwdINS6_IJSA_SC_SB_EEES9_NS_10bfloat16_tESG_Li384ELb1ELb0ELb0ELb1EEENS1_36VarlenDynamicPersistentTileSchedulerILi192ELi160ELi384ELi128ELb0ELb0ELb1ELb0ELb1ELb1EEEEEEEEEvNT_6ParamsE,"ax",@progbits
	.align	128
.text._ZN7cutlass13device_kernelIN5flash11enable_sm90INS1_16FlashAttnFwdSm90INS1_25CollectiveMainloopFwdSm90ILi2EN4cute5tupleIJNS5_1CILi1EEES8_S8_EEENS6_IJNS7_ILi192EEENS7_ILi160EEENS7_ILi64EEEEEELi64ENS_12float_e4m3_tEfNS_4arch4Sm90ELb0ELb0ELb0ELb1ELb0ELb0ELb0ELb1ELb1ELb0ELb0ELb0EEENS1_21CollectiveEpilogueFwdINS6_IJSA_SC_SB_EEES9_NS_10bfloat16_tESG_Li384ELb1ELb0ELb0ELb1EEENS1_36VarlenDynamicPersistentTileSchedulerILi192ELi160ELi384ELi128ELb0ELb0ELb1ELb0ELb1ELb1EEEEEEEEEvNT_6ParamsE:
        .type           _ZN7cutlass13device_kernelIN5flash11enable_sm90INS1_16FlashAttnFwdSm90INS1_25CollectiveMainloopFwdSm90ILi2EN4cute5tupleIJNS5_1CILi1EEES8_S8_EEENS6_IJNS7_ILi192EEENS7_ILi160EEENS7_ILi64EEEEEELi64ENS_12float_e4m3_tEfNS_4arch4Sm90ELb0ELb0ELb0ELb1ELb0ELb0ELb0ELb1ELb1ELb0ELb0ELb0EEENS1_21CollectiveEpilogueFwdINS6_IJSA_SC_SB_EEES9_NS_10bfloat16_tESG_Li384ELb1ELb0ELb0ELb1EEENS1_36VarlenDynamicPersistentTileSchedulerILi192ELi160ELi384ELi128ELb0ELb0ELb1ELb0ELb1ELb1EEEEEEEEEvNT_6ParamsE,@function
        .size           _ZN7cutlass13device_kernelIN5flash11enable_sm90INS1_16FlashAttnFwdSm90INS1_25CollectiveMainloopFwdSm90ILi2EN4cute5tupleIJNS5_1CILi1EEES8_S8_EEENS6_IJNS7_ILi192EEENS7_ILi160EEENS7_ILi64EEEEEELi64ENS_12float_e4m3_tEfNS_4arch4Sm90ELb0ELb0ELb0ELb1ELb0ELb0ELb0ELb1ELb1ELb0ELb0ELb0EEENS1_21CollectiveEpilogueFwdINS6_IJSA_SC_SB_EEES9_NS_10bfloat16_tESG_Li384ELb1ELb0ELb0ELb1EEENS1_36VarlenDynamicPersistentTileSchedulerILi192ELi160ELi384ELi128ELb0ELb0ELb1ELb0ELb1ELb1EEEEEEEEEvNT_6ParamsE,(.L_x_10 - _ZN7cutlass13device_kernelIN5flash11enable_sm90INS1_16FlashAttnFwdSm90INS1_25CollectiveMainloopFwdSm90ILi2EN4cute5tupleIJNS5_1CILi1EEES8_S8_EEENS6_IJNS7_ILi192EEENS7_ILi160EEENS7_ILi64EEEEEELi64ENS_12float_e4m3_tEfNS_4arch4Sm90ELb0ELb0ELb0ELb1ELb0ELb0ELb0ELb1ELb1ELb0ELb0ELb0EEENS1_21CollectiveEpilogueFwdINS6_IJSA_SC_SB_EEES9_NS_10bfloat16_tESG_Li384ELb1ELb0ELb0ELb1EEENS1_36VarlenDynamicPersistentTileSchedulerILi192ELi160ELi384ELi128ELb0ELb0ELb1ELb0ELb1ELb1EEEEEEEEEvNT_6ParamsE)
        .other          _ZN7cutlass13device_kernelIN5flash11enable_sm90INS1_16FlashAttnFwdSm90INS1_25CollectiveMainloopFwdSm90ILi2EN4cute5tupleIJNS5_1CILi1EEES8_S8_EEENS6_IJNS7_ILi192EEENS7_ILi160EEENS7_ILi64EEEEEELi64ENS_12float_e4m3_tEfNS_4arch4Sm90ELb0ELb0ELb0ELb1ELb0ELb0ELb0ELb1ELb1ELb0ELb0ELb0EEENS1_21CollectiveEpilogueFwdINS6_IJSA_SC_SB_EEES9_NS_10bfloat16_tESG_Li384ELb1ELb0ELb0ELb1EEENS1_36VarlenDynamicPersistentTileSchedulerILi192ELi160ELi384ELi128ELb0ELb0ELb1ELb0ELb1ELb1EEEEEEEEEvNT_6ParamsE,@"STO_CUDA_ENTRY STV_DEFAULT"
_ZN7cutlass13device_kernelIN5flash11enable_sm90INS1_16FlashAttnFwdSm90INS1_25CollectiveMainloopFwdSm90ILi2EN4cute5tupleIJNS5_1CILi1EEES8_S8_EEENS6_IJNS7_ILi192EEENS7_ILi160EEENS7_ILi64EEEEEELi64ENS_12float_e4m3_tEfNS_4arch4Sm90ELb0ELb0ELb0ELb1ELb0ELb0ELb0ELb1ELb1ELb0ELb0ELb0EEENS1_21CollectiveEpilogueFwdINS6_IJSA_SC_SB_EEES9_NS_10bfloat16_tESG_Li384ELb1ELb0ELb0ELb1EEENS1_36VarlenDynamicPersistentTileSchedulerILi192ELi160ELi384ELi128ELb0ELb0ELb1ELb0ELb1ELb1EEEEEEEEEvNT_6ParamsE:
[----:B------:R-:W-:Y:S01]  /*0000*/  LDC R1, c[0x0][0x37c] ;  /* 0x0000df00ff017b82 */ /* 0x000fe20000000800 */
[----:B------:R-:W-:Y:S05]  /*0010*/  EXIT ;  /* 0x000000000000794d */ /* 0x000fea0003800000 */
.L_x_1:
        /* <DEDUP_REMOVED lines=14> */
.L_x_10:


//--------------------- .text._ZN7cutlass13device_kernelIN5flash11enable_sm90INS1_16FlashAttnFwdSm90INS1_25CollectiveMainloopFwdSm90ILi2EN4cute5tupleIJNS5_1CILi1EEES8_S8_EEENS6_IJNS7_ILi192EEENS7_ILi160EEENS7_ILi64EEEEEELi64ENS_12float_e4m3_tEfNS_4arch4Sm90ELb0ELb0ELb0ELb1ELb0ELb1ELb0ELb1ELb1ELb0ELb0ELb0EEENS1_21CollectiveEpilogueFwdINS6_IJSA_SC_SB_EEES9_NS_10bfloat16_tESG_Li384ELb1ELb0ELb0ELb1EEENS1_36VarlenDynamicPersistentTileSchedulerILi192ELi160ELi384ELi128ELb0ELb0ELb1ELb0ELb1ELb1EEEEEEEEEvNT_6ParamsE --------------------------
	.section	.text._ZN7cutlass13device_kernelIN5flash11enable_sm90INS1_16FlashAttnFwdSm90INS1_25CollectiveMainloopFwdSm90ILi2EN4cute5tupleIJNS5_1CILi1EEES8_S8_EEENS6_IJNS7_ILi192EEENS7_ILi160EEENS7_ILi64EEEEEELi64ENS_12float_e4m3_tEfNS_4arch4Sm90ELb0ELb0ELb0ELb1ELb0ELb1ELb0ELb1ELb1ELb0ELb0ELb0EEENS1_21CollectiveEpilogueFwdINS6_IJSA_SC_SB_EEES9_NS_10bfloat16_tESG_Li384ELb1ELb0ELb0ELb1EEENS1_36VarlenDynamicPersistentTileSchedulerILi192ELi160ELi384ELi128ELb0ELb0ELb1ELb0ELb1ELb1EEEEEEEEEvNT_6ParamsE,"ax",@progbits
	.align	128
.text._ZN7cutlass13device_kernelIN5flash11enable_sm90INS1_16FlashAttnFwdSm90INS1_25CollectiveMainloopFwdSm90ILi2EN4cute5tupleIJNS5_1CILi1EEES8_S8_EEENS6_IJNS7_ILi192EEENS7_ILi160EEENS7_ILi64EEEEEELi64ENS_12float_e4m3_tEfNS_4arch4Sm90ELb0ELb0ELb0ELb1ELb0ELb1ELb0ELb1ELb1ELb0ELb0ELb0EEENS1_21CollectiveEpilogueFwdINS6_IJSA_SC_SB_EEES9_NS_10bfloat16_tESG_Li384ELb1ELb0ELb0ELb1EEENS1_36VarlenDynamicPersistentTileSchedulerILi192ELi160ELi384ELi128ELb0ELb0ELb1ELb0ELb1ELb1EEEEEEEEEvNT_6ParamsE:
        .type           _ZN7cutlass13device_kernelIN5flash11enable_sm90INS1_16FlashAttnFwdSm90INS1_25CollectiveMainloopFwdSm90ILi2EN4cute5tupleIJNS5_1CILi1EEES8_S8_EEENS6_IJNS7_ILi192EEENS7_ILi160EEENS7_ILi64EEEEEELi64ENS_12float_e4m3_tEfNS_4arch4Sm90ELb0ELb0ELb0ELb1ELb0ELb1ELb0ELb1ELb1ELb0ELb0ELb0EEENS1_21CollectiveEpilogueFwdINS6_IJSA_SC_SB_EEES9_NS_10bfloat16_tESG_Li384ELb1ELb0ELb0ELb1EEENS1_36VarlenDynamicPersistentTileSchedulerILi192ELi160ELi384ELi128ELb0ELb0ELb1ELb0ELb1ELb1EEEEEEEEEvNT_6ParamsE,@function
        .size           _ZN7cutlass13device_kernelIN5flash11enable_sm90INS1_16FlashAttnFwdSm90INS1_25CollectiveMainloopFwdSm90ILi2EN4cute5tupleIJNS5_1CILi1EEES8_S8_EEENS6_IJNS7_ILi192EEENS7_ILi160EEENS7_ILi64EEEEEELi64ENS_12float_e4m3_tEfNS_4arch4Sm90ELb0ELb0ELb0ELb1ELb0ELb1ELb0ELb1ELb1ELb0ELb0ELb0EEENS1_21CollectiveEpilogueFwdINS6_IJSA_SC_SB_EEES9_NS_10bfloat16_tESG_Li384ELb1ELb0ELb0ELb1EEENS1_36VarlenDynamicPersistentTileSchedulerILi192ELi160ELi384ELi128ELb0ELb0ELb1ELb0ELb1ELb1EEEEEEEEEvNT_6ParamsE,(.L_x_11 - _ZN7cutlass13device_kernelIN5flash11enable_sm90INS1_16FlashAttnFwdSm90INS1_25CollectiveMainloopFwdSm90ILi2EN4cute5tupleIJNS5_1CILi1EEES8_S8_EEENS6_IJNS7_ILi192EEENS7_ILi160EEENS7_ILi64EEEEEELi64ENS_12float_e4m3_tEfNS_4arch4Sm90ELb0ELb0ELb0ELb1ELb0ELb1ELb0ELb1ELb1ELb0ELb0ELb0EEENS1_21CollectiveEpilogueFwdINS6_IJSA_SC_SB_EEES9_NS_10bfloat16_tESG_Li384ELb1ELb0ELb0ELb1EEENS1_36VarlenDynamicPersistentTileSchedulerILi192ELi160ELi384ELi128ELb0ELb0ELb1ELb0ELb1ELb1EEEEEEEEEvNT_6ParamsE)
        .other          _ZN7cutlass13device_kernelIN5flash11enable_sm90INS1_16FlashAttnFwdSm90INS1_25CollectiveMainloopFwdSm90ILi2EN4cute5tupleIJNS5_1CILi1EEES8_S8_EEENS6_IJNS7_ILi192EEENS7_ILi160EEENS7_ILi64EEEEEELi64ENS_12float_e4m3_tEfNS_4arch4Sm90ELb0ELb0ELb0ELb1ELb0ELb1ELb0ELb1ELb1ELb0ELb0ELb0EEENS1_21CollectiveEpilogueFwdINS6_IJSA_SC_SB_EEES9_NS_10bfloat16_tESG_Li384ELb1ELb0ELb0ELb1EEENS1_36VarlenDynamicPersistentTileSchedulerILi192ELi160ELi384ELi128ELb0ELb0ELb1ELb0ELb1ELb1EEEEEEEEEvNT_6ParamsE,@"STO_CUDA_ENTRY STV_DEFAULT"
_ZN7cutlass13device_kernelIN5flash11enable_sm90INS1_16FlashAttnFwdSm90INS1_25CollectiveMainloopFwdSm90ILi2EN4cute5tupleIJNS5_1CILi1EEES8_S8_EEENS6_IJNS7_ILi192EEENS7_ILi160EEENS7_ILi64EEEEEELi64ENS_12float_e4m3_tEfNS_4arch4Sm90ELb0ELb0ELb0ELb1ELb0ELb1ELb0ELb1ELb1ELb0ELb0ELb0EEENS1_21CollectiveEpilogueFwdINS6_IJSA_SC_SB_EEES9_NS_10bfloat16_tESG_Li384ELb1ELb0ELb0ELb1EEENS1_36VarlenDynamicPersistentTileSchedulerILi192ELi160ELi384ELi128ELb0ELb0ELb1ELb0ELb1ELb1EEEEEEEEEvNT_6ParamsE:
[----:B------:R-:W-:Y:S01]  /*0000*/  LDC R1, c[0x0][0x37c] ;  /* 0x0000df00ff017b82 */ /* 0x000fe20000000800 */
[----:B------:R-:W-:Y:S05]  /*0010*/  EXIT ;  /* 0x000000000000794d */ /* 0x000fea0003800000 */
.L_x_2:
        /* <DEDUP_REMOVED lines=14> */
.L_x_11:


//--------------------- .text._ZN7cutlass13device_kernelIN5flash11enable_sm90INS1_16FlashAttnFwdSm90INS1_25CollectiveMainloopFwdSm90ILi2EN4cute5tupleIJNS5_1CILi1EEES8_S8_EEENS6_IJNS7_ILi192EEENS7_ILi160EEENS7_ILi64EEEEEELi64ENS_12float_e4m3_tEfNS_4arch4Sm90ELb0ELb1ELb0ELb0ELb0ELb0ELb0ELb1ELb1ELb0ELb0ELb0EEENS1_21CollectiveEpilogueFwdINS6_IJSA_SC_SB_EEES9_NS_10bfloat16_tESG_Li384ELb0ELb0ELb0ELb1EEENS1_30DynamicPersistentTileSchedulerILi384ELi128ELb0ELb0ELb1EEEEEEEEEvNT_6ParamsE --------------------------
	.section	.text._ZN7cutlass13device_kernelIN5flash11enable_sm90INS1_16FlashAttnFwdSm90INS1_25CollectiveMainloopFwdSm90ILi2EN4cute5tupleIJNS5_1CILi1EEES8_S8_EEENS6_IJNS7_ILi192EEENS7_ILi160EEENS7_ILi64EEEEEELi64ENS_12float_e4m3_tEfNS_4arch4Sm90ELb0ELb1ELb0ELb0ELb0ELb0ELb0ELb1ELb1ELb0ELb0ELb0EEENS1_21CollectiveEpilogueFwdINS6_IJSA_SC_SB_EEES9_NS_10bfloat16_tESG_Li384ELb0ELb0ELb0ELb1EEENS1_30DynamicPersistentTileSchedulerILi384ELi128ELb0ELb0ELb1EEEEEEEEEvNT_6ParamsE,"ax",@progbits
	.align	128
.text._ZN7cutlass13device_kernelIN5flash11enable_sm90INS1_16FlashAttnFwdSm90INS1_25CollectiveMainloopFwdSm90ILi2EN4cute5tupleIJNS5_1CILi1EEES8_S8_EEENS6_IJNS7_ILi192EEENS7_ILi160EEENS7_ILi64EEEEEELi64ENS_12float_e4m3_tEfNS_4arch4Sm90ELb0ELb1ELb0ELb0ELb0ELb0ELb0ELb1ELb1ELb0ELb0ELb0EEENS1_21CollectiveEpilogueFwdINS6_IJSA_SC_SB_EEES9_NS_10bfloat16_tESG_Li384ELb0ELb0ELb0ELb1EEENS1_30DynamicPersistentTileSchedulerILi384ELi128ELb0ELb0ELb1EEEEEEEEEvNT_6ParamsE:
        .type           _ZN7cutlass13device_kernelIN5flash11enable_sm90INS1_16FlashAttnFwdSm90INS1_25CollectiveMainloopFwdSm90ILi2EN4cute5tupleIJNS5_1CILi1EEES8_S8_EEENS6_IJNS7_ILi192EEENS7_ILi160EEENS7_ILi64EEEEEELi64ENS_12float_e4m3_tEfNS_4arch4Sm90ELb0ELb1ELb0ELb0ELb0ELb0ELb0ELb1ELb1ELb0ELb0ELb0EEENS1_21CollectiveEpilogueFwdINS6_IJSA_SC_SB_EEES9_NS_10bfloat16_tESG_Li384ELb0ELb0ELb0ELb1EEENS1_30DynamicPersistentTileSchedulerILi384ELi128ELb0ELb0ELb1EEEEEEEEEvNT_6ParamsE,@function
        .size           _ZN7cutlass13device_kernelIN5flash11enable_sm90INS1_16FlashAttnFwdSm90INS1_25CollectiveMainloopFwdSm90ILi2EN4cute5tupleIJNS5_1CILi1EEES8_S8_EEENS6_IJNS7_ILi192EEENS7_ILi160EEENS7_ILi64EEEEEELi64ENS_12float_e4m3_tEfNS_4arch4Sm90ELb0ELb1ELb0ELb0ELb0ELb0ELb0ELb1ELb1ELb0ELb0ELb0EEENS1_21CollectiveEpilogueFwdINS6_IJSA_SC_SB_EEES9_NS_10bfloat16_tESG_Li384ELb0ELb0ELb0ELb1EEENS1_30DynamicPersistentTileSchedulerILi384ELi128ELb0ELb0ELb1EEEEEEEEEvNT_6ParamsE,(.L_x_12 - _ZN7cutlass13device_kernelIN5flash11enable_sm90INS1_16FlashAttnFwdSm90INS1_25CollectiveMainloopFwdSm90ILi2EN4cute5tupleIJNS5_1CILi1EEES8_S8_EEENS6_IJNS7_ILi192EEENS7_ILi160EEENS7_ILi64EEEEEELi64ENS_12float_e4m3_tEfNS_4arch4Sm90ELb0ELb1ELb0ELb0ELb0ELb0ELb0ELb1ELb1ELb0ELb0ELb0EEENS1_21CollectiveEpilogueFwdINS6_IJSA_SC_SB_EEES9_NS_10bfloat16_tESG_Li384ELb0ELb0ELb0ELb1EEENS1_30DynamicPersistentTileSchedulerILi384ELi128ELb0ELb0ELb1EEEEEEEEEvNT_6ParamsE)
        .other          _ZN7cutlass13device_kernelIN5flash11enable_sm90INS1_16FlashAttnFwdSm90INS1_25CollectiveMainloopFwdSm90ILi2EN4cute5tupleIJNS5_1CILi1EEES8_S8_EEENS6_IJNS7_ILi192EEENS7_ILi160EEENS7_ILi64EEEEEELi64ENS_12float_e4m3_tEfNS_4arch4Sm90ELb0ELb1ELb0ELb0ELb0ELb0ELb0ELb1ELb1ELb0ELb0ELb0EEENS1_21CollectiveEpilogueFwdINS6_IJSA_SC_SB_EEES9_NS_10bfloat16_tESG_Li384ELb0ELb0ELb0ELb1EEENS1_30DynamicPersistentTileSchedulerILi384ELi128ELb0ELb0ELb1EEEEEEEEEvNT_6ParamsE,@"STO_CUDA_ENTRY STV_DEFAULT"
_ZN7cutlass13device_kernelIN5flash11enable_sm90INS1_16FlashAttnFwdSm90INS1_25CollectiveMainloopFwdSm90ILi2EN4cute5tupleIJNS5_1CILi1EEES8_S8_EEENS6_IJNS7_ILi192EEENS7_ILi160EEENS7_ILi64EEEEEELi64ENS_12float_e4m3_tEfNS_4arch4Sm90ELb0ELb1ELb0ELb0ELb0ELb0ELb0ELb1ELb1ELb0ELb0ELb0EEENS1_21CollectiveEpilogueFwdINS6_IJSA_SC_SB_EEES9_NS_10bfloat16_tESG_Li384ELb0ELb0ELb0ELb1EEENS1_30DynamicPersistentTileSchedulerILi384ELi128ELb0ELb0ELb1EEEEEEEEEvNT_6ParamsE:
[----:B------:R-:W-:Y:S01]  /*0000*/  LDC R1, c[0x0][0x37c] ;  /* 0x0000df00ff017b82 */ /* 0x000fe20000000800 */
[----:B------:R-:W-:Y:S05]  /*0010*/  EXIT ;  /* 0x000000000000794d */ /* 0x000fea0003800000 */
.L_x_3:
        /* <DEDUP_REMOVED lines=14> */
.L_x_12:


//--------------------- .text._ZN7cutlass13device_kernelIN5flash11enable_sm90INS1_16FlashAttnFwdSm90INS1_25CollectiveMainloopFwdSm90ILi2EN4cute5tupleIJNS5_1CILi1EEES8_S8_EEENS6_IJNS7_ILi192EEENS7_ILi160EEENS7_ILi64EEEEEELi64ENS_12float_e4m3_tEfNS_4arch4Sm90ELb0ELb1ELb0ELb1ELb0ELb0ELb0ELb1ELb1ELb0ELb0ELb0EEENS1_21CollectiveEpilogueFwdINS6_IJSA_SC_SB_EEES9_NS_10bfloat16_tESG_Li384ELb1ELb0ELb0ELb1EEENS1_36VarlenDynamicPersistentTileSchedulerILi192ELi160ELi384ELi128ELb0ELb0ELb1ELb1ELb0ELb1EEEEEEEEEvNT_6ParamsE --------------------------
	.section	.text._ZN7cutlass13device_kernelIN5flash11enable_sm90INS1_16FlashAttnFwdSm90INS1_25CollectiveMainloopFwdSm90ILi2EN4cute5tupleIJNS5_1CILi1EEES8_S8_EEENS6_IJNS7_ILi192EEENS7_ILi160EEENS7_ILi64EEEEEELi64ENS_12float_e4m3_tEfNS_4arch4Sm90ELb0ELb1ELb0ELb1ELb0ELb0ELb0ELb1ELb1ELb0ELb0ELb0EEENS1_21CollectiveEpilogueFwdINS6_IJSA_SC_SB_EEES9_NS_10bfloat16_tESG_Li384ELb1ELb0ELb0ELb1EEENS1_36VarlenDynamicPersistentTileSchedulerILi192ELi160ELi384ELi128ELb0ELb0ELb1ELb1ELb0ELb1EEEEEEEEEvNT_6ParamsE,"ax",@progbits
	.align	128
.text._ZN7cutlass13device_kernelIN5flash11enable_sm90INS1_16FlashAttnFwdSm90INS1_25CollectiveMainloopFwdSm90ILi2EN4cute5tupleIJNS5_1CILi1EEES8_S8_EEENS6_IJNS7_ILi192EEENS7_ILi160EEENS7_ILi64EEEEEELi64ENS_12float_e4m3_tEfNS_4arch4Sm90ELb0ELb1ELb0ELb1ELb0ELb0ELb0ELb1ELb1ELb0ELb0ELb0EEENS1_21CollectiveEpilogueFwdINS6_IJSA_SC_SB_EEES9_NS_10bfloat16_tESG_Li384ELb1ELb0ELb0ELb1EEENS1_36VarlenDynamicPersistentTileSchedulerILi192ELi160ELi384ELi128ELb0ELb0ELb1ELb1ELb0ELb1EEEEEEEEEvNT_6ParamsE:
        .type           _ZN7cutlass13device_kernelIN5flash11enable_sm90INS1_16FlashAttnFwdSm90INS1_25CollectiveMainloopFwdSm90ILi2EN4cute5tupleIJNS5_1CILi1EEES8_S8_EEENS6_IJNS7_ILi192EEENS7_ILi160EEENS7_ILi64EEEEEELi64ENS_12float_e4m3_tEfNS_4arch4Sm90ELb0ELb1ELb0ELb1ELb0ELb0ELb0ELb1ELb1ELb0ELb0ELb0EEENS1_21CollectiveEpilogueFwdINS6_IJSA_SC_SB_EEES9_NS_10bfloat16_tESG_Li384ELb1ELb0ELb0ELb1EEENS1_36VarlenDynamicPersistentTileSchedulerILi192ELi160ELi384ELi128ELb0ELb0ELb1ELb1ELb0ELb1EEEEEEEEEvNT_6ParamsE,@function
        .size           _ZN7cutlass13device_kernelIN5flash11enable_sm90INS1_16FlashAttnFwdSm90INS1_25CollectiveMainloopFwdSm90ILi2EN4cute5tupleIJNS5_1CILi1EEES8_S8_EEENS6_IJNS7_ILi192EEENS7_ILi160EEENS7_ILi64EEEEEELi64ENS_12float_e4m3_tEfNS_4arch4Sm90ELb0ELb1ELb0ELb1ELb0ELb0ELb0ELb1ELb1ELb0ELb0ELb0EEENS1_21CollectiveEpilogueFwdINS6_IJSA_SC_SB_EEES9_NS_10bfloat16_tESG_Li384ELb1ELb0ELb0ELb1EEENS1_36VarlenDynamicPersistentTileSchedulerILi192ELi160ELi384ELi128ELb0ELb0ELb1ELb1ELb0ELb1EEEEEEEEEvNT_6ParamsE,(.L_x_13 - _ZN7cutlass13device_kernelIN5flash11enable_sm90INS1_16FlashAttnFwdSm90INS1_25CollectiveMainloopFwdSm90ILi2EN4cute5tupleIJNS5_1CILi1EEES8_S8_EEENS6_IJNS7_ILi192EEENS7_ILi160EEENS7_ILi64EEEEEELi64ENS_12float_e4m3_tEfNS_4arch4Sm90ELb0ELb1ELb0ELb1ELb0ELb0ELb0ELb1ELb1ELb0ELb0ELb0EEENS1_21CollectiveEpilogueFwdINS6_IJSA_SC_SB_EEES9_NS_10bfloat16_tESG_Li384ELb1ELb0ELb0ELb1EEENS1_36VarlenDynamicPersistentTileSchedulerILi192ELi160ELi384ELi128ELb0ELb0ELb1ELb1ELb0ELb1EEEEEEEEEvNT_6ParamsE)
        .other          _ZN7cutlass13device_kernelIN5flash11enable_sm90INS1_16FlashAttnFwdSm90INS1_25CollectiveMainloopFwdSm90ILi2EN4cute5tupleIJNS5_1CILi1EEES8_S8_EEENS6_IJNS7_ILi192EEENS7_ILi160EEENS7_ILi64EEEEEELi64ENS_12float_e4m3_tEfNS_4arch4Sm90ELb0ELb1ELb0ELb1ELb0ELb0ELb0ELb1ELb1ELb0ELb0ELb0EEENS1_21CollectiveEpilogueFwdINS6_IJSA_SC_SB_EEES9_NS_10bfloat16_tESG_Li384ELb1ELb0ELb0ELb1EEENS1_36VarlenDynamicPersistentTileSchedulerILi192ELi160ELi384ELi128ELb0ELb0ELb1ELb1ELb0ELb1EEEEEEEEEvNT_6ParamsE,@"STO_CUDA_ENTRY STV_DEFAULT"
_ZN7cutlass13device_kernelIN5flash11enable_sm90INS1_16FlashAttnFwdSm90INS1_25CollectiveMainloopFwdSm90ILi2EN4cute5tupleIJNS5_1CILi1EEES8_S8_EEENS6_IJNS7_ILi192EEENS7_ILi160EEENS7_ILi64EEEEEELi64ENS_12float_e4m3_tEfNS_4arch4Sm90ELb0ELb1ELb0ELb1ELb0ELb0ELb0ELb1ELb1ELb0ELb0ELb0EEENS1_21CollectiveEpilogueFwdINS6_IJSA_SC_SB_EEES9_NS_10bfloat16_tESG_Li384ELb1ELb0ELb0ELb1EEENS1_36VarlenDynamicPersistentTileSchedulerILi192ELi160ELi384ELi128ELb0ELb0ELb1ELb1ELb0ELb1EEEEEEEEEvNT_6ParamsE:
[----:B------:R-:W-:Y:S01]  /*0000*/  LDC R1, c[0x0][0x37c] ;  /* 0x0000df00ff017b82 */ /* 0x000fe20000000800 */
[----:B------:R-:W-:Y:S05]  /*0010*/  EXIT ;  /* 0x000000000000794d */ /* 0x000fea0003800000 */
.L_x_4:
        /* <DEDUP_REMOVED lines=14> */
.L_x_13:


//--------------------- .text._ZN7cutlass13device_kernelIN5flash11enable_sm90INS1_16FlashAttnFwdSm90INS1_25CollectiveMainloopFwdSm90ILi2EN4cute5tupleIJNS5_1CILi1EEES8_S8_EEENS6_IJNS7_ILi192EEENS7_ILi160EEENS7_ILi64EEEEEELi64ENS_12float_e4m3_tEfNS_4arch4Sm90ELb0ELb1ELb0ELb1ELb0ELb1ELb0ELb1ELb1ELb0ELb0ELb0EEENS1_21CollectiveEpilogueFwdINS6_IJSA_SC_SB_EEES9_NS_10bfloat16_tESG_Li384ELb1ELb0ELb0ELb1EEENS1_36VarlenDynamicPersistentTileSchedulerILi192ELi160ELi384ELi128ELb0ELb0ELb1ELb1ELb0ELb1EEEEEEEEEvNT_6ParamsE --------------------------
	.section	.text._ZN7cutlass13device_kernelIN5flash11enable_sm90INS1_16FlashAttnFwdSm90INS1_25CollectiveMainloopFwdSm90ILi2EN4cute5tupleIJNS5_1CILi1EEES8_S8_EEENS6_IJNS7_ILi192EEENS7_ILi160EEENS7_ILi64EEEEEELi64ENS_12float_e4m3_tEfNS_4arch4Sm90ELb0ELb1ELb0ELb1ELb0ELb1ELb0ELb1ELb1ELb0ELb0ELb0EEENS1_21CollectiveEpilogueFwdINS6_IJSA_SC_SB_EEES9_NS_10bfloat16_tESG_Li384ELb1ELb0ELb0ELb1EEENS1_36VarlenDynamicPersistentTileSchedulerILi192ELi160ELi384ELi128ELb0ELb0ELb1ELb1ELb0ELb1EEEEEEEEEvNT_6ParamsE,"ax",@progbits
	.align	128
.text._ZN7cutlass13device_kernelIN5flash11enable_sm90INS1_16FlashAttnFwdSm90INS1_25CollectiveMainloopFwdSm90ILi2EN4cute5tupleIJNS5_1CILi1EEES8_S8_EEENS6_IJNS7_ILi192EEENS7_ILi160EEENS7_ILi64EEEEEELi64ENS_12float_e4m3_tEfNS_4arch4Sm90ELb0ELb1ELb0ELb1ELb0ELb1ELb0ELb1ELb1ELb0ELb0ELb0EEENS1_21CollectiveEpilogueFwdINS6_IJSA_SC_SB_EEES9_NS_10bfloat16_tESG_Li384ELb1ELb0ELb0ELb1EEENS1_36VarlenDynamicPersistentTileSchedulerILi192ELi160ELi384ELi128ELb0ELb0ELb1ELb1ELb0ELb1EEEEEEEEEvNT_6ParamsE:
        .type           _ZN7cutlass13device_kernelIN5flash11enable_sm90INS1_16FlashAttnFwdSm90INS1_25CollectiveMainloopFwdSm90ILi2EN4cute5tupleIJNS5_1CILi1EEES8_S8_EEENS6_IJNS7_ILi192EEENS7_ILi160EEENS7_ILi64EEEEEELi64ENS_12float_e4m3_tEfNS_4arch4Sm90ELb0ELb1ELb0ELb1ELb0ELb1ELb0ELb1ELb1ELb0ELb0ELb0EEENS1_21CollectiveEpilogueFwdINS6_IJSA_SC_SB_EEES9_NS_10bfloat16_tESG_Li384ELb1ELb0ELb0ELb1EEENS1_36VarlenDynamicPersistentTileSchedulerILi192ELi160ELi384ELi128ELb0ELb0ELb1ELb1ELb0ELb1EEEEEEEEEvNT_6ParamsE,@function
        .size           _ZN7cutlass13device_kernelIN5flash11enable_sm90INS1_16FlashAttnFwdSm90INS1_25CollectiveMainloopFwdSm90ILi2EN4cute5tupleIJNS5_1CILi1EEES8_S8_EEENS6_IJNS7_ILi192EEENS7_ILi160EEENS7_ILi64EEEEEELi64ENS_12float_e4m3_tEfNS_4arch4Sm90ELb0ELb1ELb0ELb1ELb0ELb1ELb0ELb1ELb1ELb0ELb0ELb0EEENS1_21CollectiveEpilogueFwdINS6_IJSA_SC_SB_EEES9_NS_10bfloat16_tESG_Li384ELb1ELb0ELb0ELb1EEENS1_36VarlenDynamicPersistentTileSchedulerILi192ELi160ELi384ELi128ELb0ELb0ELb1ELb1ELb0ELb1EEEEEEEEEvNT_6ParamsE,(.L_x_14 - _ZN7cutlass13device_kernelIN5flash11enable_sm90INS1_16FlashAttnFwdSm90INS1_25CollectiveMainloopFwdSm90ILi2EN4cute5tupleIJNS5_1CILi1EEES8_S8_EEENS6_IJNS7_ILi192EEENS7_ILi160EEENS7_ILi64EEEEEELi64ENS_12float_e4m3_tEfNS_4arch4Sm90ELb0ELb1ELb0ELb1ELb0ELb1ELb0ELb1ELb1ELb0ELb0ELb0EEENS1_21CollectiveEpilogueFwdINS6_IJSA_SC_SB_EEES9_NS_10bfloat16_tESG_Li384ELb1ELb0ELb0ELb1EEENS1_36VarlenDynamicPersistentTileSchedulerILi192ELi160ELi384ELi128ELb0ELb0ELb1ELb1ELb0ELb1EEEEEEEEEvNT_6ParamsE)
        .other          _ZN7cutlass13device_kernelIN5flash11enable_sm90INS1_16FlashAttnFwdSm90INS1_25CollectiveMainloopFwdSm90ILi2EN4cute5tupleIJNS5_1CILi1EEES8_S8_EEENS6_IJNS7_ILi192EEENS7_ILi160EEENS7_ILi64EEEEEELi64ENS_12float_e4m3_tEfNS_4arch4Sm90ELb0ELb1ELb0ELb1ELb0ELb1ELb0ELb1ELb1ELb0ELb0ELb0EEENS1_21CollectiveEpilogueFwdINS6_IJSA_SC_SB_EEES9_NS_10bfloat16_tESG_Li384ELb1ELb0ELb0ELb1EEENS1_36VarlenDynamicPersistentTileSchedulerILi192ELi160ELi384ELi128ELb0ELb0ELb1ELb1ELb0ELb1EEEEEEEEEvNT_6ParamsE,@"STO_CUDA_ENTRY STV_DEFAULT"
_ZN7cutlass13device_kernelIN5flash11enable_sm90INS1_16FlashAttnFwdSm90INS1_25CollectiveMainloopFwdSm90ILi2EN4cute5tupleIJNS5_1CILi1EEES8_S8_EEENS6_IJNS7_ILi192EEENS7_ILi160EEENS7_ILi64EEEEEELi64ENS_12float_e4m3_tEfNS_4arch4Sm90ELb0ELb1ELb0ELb1ELb0ELb1ELb0ELb1ELb1ELb0ELb0ELb0EEENS1_21CollectiveEpilogueFwdINS6_IJSA_SC_SB_EEES9_NS_10bfloat16_tESG_Li384ELb1ELb0ELb0ELb1EEENS1_36VarlenDynamicPersistentTileSchedulerILi192ELi160ELi384ELi128ELb0ELb0ELb1ELb1ELb0ELb1EEEEEEEEEvNT_6ParamsE:
[----:B------:R-:W-:Y:S01]  /*0000*/  LDC R1, c[0x0][0x37c] ;  /* 0x0000df00ff017b82 */ /* 0x000fe20000000800 */
[----:B------:R-:W-:Y:S05]  /*0010*/  EXIT ;  /* 0x000000000000794d */ /* 0x000fea0003800000 */
.L_x_5:
        /* <DEDUP_REMOVED lines=14> */
.L_x_14:


//--------------------- .text._ZN7cutlass13device_kernelIN5flash11enable_sm90INS1_16FlashAttnFwdSm90INS1_25CollectiveMainloopFwdSm90ILi2EN4cute5tupleIJNS5_1CILi1EEES8_S8_EEENS6_IJNS7_ILi192EEENS7_ILi160EEENS7_ILi64EEEEEELi64ENS_12float_e4m3_tEfNS_4arch4Sm90ELb1ELb0ELb0ELb0ELb0ELb0ELb0ELb1ELb1ELb0ELb0ELb0EEENS1_21CollectiveEpilogueFwdINS6_IJSA_SC_SB_EEES9_NS_10bfloat16_tESG_Li384ELb0ELb0ELb0ELb1EEENS1_30DynamicPersistentTileSchedulerILi384ELi128ELb0ELb0ELb1EEEEEEEEEvNT_6ParamsE --------------------------
	.section	.text._ZN7cutlass13device_kernelIN5flash11enable_sm90INS1_16FlashAttnFwdSm90INS1_25CollectiveMainloopFwdSm90ILi2EN4cute5tupleIJNS5_1CILi1EEES8_S8_EEENS6_IJNS7_ILi192EEENS7_ILi160EEENS7_ILi64EEEEEELi64ENS_12float_e4m3_tEfNS_4arch4Sm90ELb1ELb0ELb0ELb0ELb0ELb0ELb0ELb1ELb1ELb0ELb0ELb0EEENS1_21CollectiveEpilogueFwdINS6_IJSA_SC_SB_EEES9_NS_10bfloat16_tESG_Li384ELb0ELb0ELb0ELb1EEENS1_30DynamicPersistentTileSchedulerILi384ELi128ELb0ELb0ELb1EEEEEEEEEvNT_6ParamsE,"ax",@progbits
	.align	128
.text._ZN7cutlass13device_kernelIN5flash11enable_sm90INS1_16FlashAttnFwdSm90INS1_25CollectiveMainloopFwdSm90ILi2EN4cute5tupleIJNS5_1CILi1EEES8_S8_EEENS6_IJNS7_ILi192EEENS7_ILi160EEENS7_ILi64EEEEEELi64ENS_12float_e4m3_tEfNS_4arch4Sm90ELb1ELb0ELb0ELb0ELb0ELb0ELb0ELb1ELb1ELb0ELb0ELb0EEENS1_21CollectiveEpilogueFwdINS6_IJSA_SC_SB_EEES9_NS_10bfloat16_tESG_Li384ELb0ELb0ELb0ELb1EEENS1_30DynamicPersistentTileSchedulerILi384ELi128ELb0ELb0ELb1EEEEEEEEEvNT_6ParamsE:
        .type           _ZN7cutlass13device_kernelIN5flash11enable_sm90INS1_16FlashAttnFwdSm90INS1_25CollectiveMainloopFwdSm90ILi2EN4cute5tupleIJNS5_1CILi1EEES8_S8_EEENS6_IJNS7_ILi192EEENS7_ILi160EEENS7_ILi64EEEEEELi64ENS_12float_e4m3_tEfNS_4arch4Sm90ELb1ELb0ELb0ELb0ELb0ELb0ELb0ELb1ELb1ELb0ELb0ELb0EEENS1_21CollectiveEpilogueFwdINS6_IJSA_SC_SB_EEES9_NS_10bfloat16_tESG_Li384ELb0ELb0ELb0ELb1EEENS1_30DynamicPersistentTileSchedulerILi384ELi128ELb0ELb0ELb1EEEEEEEEEvNT_6ParamsE,@function
        .size           _ZN7cutlass13device_kernelIN5flash11enable_sm90INS1_16FlashAttnFwdSm90INS1_25CollectiveMainloopFwdSm90ILi2EN4cute5tupleIJNS5_1CILi1EEES8_S8_EEENS6_IJNS7_ILi192EEENS7_ILi160EEENS7_ILi64EEEEEELi64ENS_12float_e4m3_tEfNS_4arch4Sm90ELb1ELb0ELb0ELb0ELb0ELb0ELb0ELb1ELb1ELb0ELb0ELb0EEENS1_21CollectiveEpilogueFwdINS6_IJSA_SC_SB_EEES9_NS_10bfloat16_tESG_Li384ELb0ELb0ELb0ELb1EEENS1_30DynamicPersistentTileSchedulerILi384ELi128ELb0ELb0ELb1EEEEEEEEEvNT_6ParamsE,(.L_x_15 - _ZN7cutlass13device_kernelIN5flash11enable_sm90INS1_16FlashAttnFwdSm90INS1_25CollectiveMainloopFwdSm90ILi2EN4cute5tupleIJNS5_1CILi1EEES8_S8_EEENS6_IJNS7_ILi192EEENS7_ILi160EEENS7_ILi64EEEEEELi64ENS_12float_e4m3_tEfNS_4arch4Sm90ELb1ELb0ELb0ELb0ELb0ELb0ELb0ELb1ELb1ELb0ELb0ELb0EEENS1_21CollectiveEpilogueFwdINS6_IJSA_SC_SB_EEES9_NS_10bfloat16_tESG_Li384ELb0ELb0ELb0ELb1EEENS1_30DynamicPersistentTileSchedulerILi384ELi128ELb0ELb0ELb1EEEEEEEEEvNT_6ParamsE)
        .other          _ZN7cutlass13device_kernelIN5flash11enable_sm90INS1_16FlashAttnFwdSm90INS1_25CollectiveMainloopFwdSm90ILi2EN4cute5tupleIJNS5_1CILi1EEES8_S8_EEENS6_IJNS7_ILi192EEENS7_ILi160EEENS7_ILi64EEEEEELi64ENS_12float_e4m3_tEfNS_4arch4Sm90ELb1ELb0ELb0ELb0ELb0ELb0ELb0ELb1ELb1ELb0ELb0ELb0EEENS1_21CollectiveEpilogueFwdINS6_IJSA_SC_SB_EEES9_NS_10bfloat16_tESG_Li384ELb0ELb0ELb0ELb1EEENS1_30DynamicPersistentTileSchedulerILi384ELi128ELb0ELb0ELb1EEEEEEEEEvNT_6ParamsE,@"STO_CUDA_ENTRY STV_DEFAULT"
_ZN7cutlass13device_kernelIN5flash11enable_sm90INS1_16FlashAttnFwdSm90INS1_25CollectiveMainloopFwdSm90ILi2EN4cute5tupleIJNS5_1CILi1EEES8_S8_EEENS6_IJNS7_ILi192EEENS7_ILi160EEENS7_ILi64EEEEEELi64ENS_12float_e4m3_tEfNS_4arch4Sm90ELb1ELb0ELb0ELb0ELb0ELb0ELb0ELb1ELb1ELb0ELb0ELb0EEENS1_21CollectiveEpilogueFwdINS6_IJSA_SC_SB_EEES9_NS_10bfloat16_tESG_Li384ELb0ELb0ELb0ELb1EEENS1_30DynamicPersistentTileSchedulerILi384ELi128ELb0ELb0ELb1EEEEEEEEEvNT_6ParamsE:
[----:B------:R-:W-:Y:S01]  /*0000*/  LDC R1, c[0x0][0x37c] ;  /* 0x0000df00ff017b82 */ /* 0x000fe20000000800 */
[----:B------:R-:W-:Y:S05]  /*0010*/  EXIT ;  /* 0x000000000000794d */ /* 0x000fea0003800000 */
.L_x_6:
        /* <DEDUP_REMOVED lines=14> */
.L_x_15:


//--------------------- .text._ZN7cutlass13device_kernelIN5flash11enable_sm90INS1_16FlashAttnFwdSm90INS1_25CollectiveMainloopFwdSm90ILi2EN4cute5tupleIJNS5_1CILi1EEES8_S8_EEENS6_IJNS7_ILi192EEENS7_ILi160EEENS7_ILi64EEEEEELi64ENS_12float_e4m3_tEfNS_4arch4Sm90ELb1ELb0ELb0ELb1ELb0ELb0ELb0ELb1ELb1ELb0ELb0ELb0EEENS1_21CollectiveEpilogueFwdINS6_IJSA_SC_SB_EEES9_NS_10bfloat16_tESG_Li384ELb1ELb0ELb0ELb1EEENS1_36VarlenDynamicPersistentTileSchedulerILi192ELi160ELi384ELi128ELb0ELb0ELb1ELb1ELb1ELb1EEEEEEEEEvNT_6ParamsE --------------------------
	.section	.text._ZN7cutlass13device_kernelIN5flash11enable_sm90INS1_16FlashAttnFwdSm90INS1_25CollectiveMainloopFwdSm90ILi2EN4cute5tupleIJNS5_1CILi1EEES8_S8_EEENS6_IJNS7_ILi192EEENS7_ILi160EEENS7_ILi64EEEEEELi64ENS_12float_e4m3_tEfNS_4arch4Sm90ELb1ELb0ELb0ELb1ELb0ELb0ELb0ELb1ELb1ELb0ELb0ELb0EEENS1_21CollectiveEpilogueFwdINS6_IJSA_SC_SB_EEES9_NS_10bfloat16_tESG_Li384ELb1ELb0ELb0ELb1EEENS1_36VarlenDynamicPersistentTileSchedulerILi192ELi160ELi384ELi128ELb0ELb0ELb1ELb1ELb1ELb1EEEEEEEEEvNT_6ParamsE,"ax",@progbits
	.align	128
.text._ZN7cutlass13device_kernelIN5flash11enable_sm90INS1_16FlashAttnFwdSm90INS1_25CollectiveMainloopFwdSm90ILi2EN4cute5tupleIJNS5_1CILi1EEES8_S8_EEENS6_IJNS7_ILi192EEENS7_ILi160EEENS7_ILi64EEEEEELi64ENS_12float_e4m3_tEfNS_4arch4Sm90ELb1ELb0ELb0ELb1ELb0ELb0ELb0ELb1ELb1ELb0ELb0ELb0EEENS1_21CollectiveEpilogueFwdINS6_IJSA_SC_SB_EEES9_NS_10bfloat16_tESG_Li384ELb1ELb0ELb0ELb1EEENS1_36VarlenDynamicPersistentTileSchedulerILi192ELi160ELi384ELi128ELb0ELb0ELb1ELb1ELb1ELb1EEEEEEEEEvNT_6ParamsE:
        .type           _ZN7cutlass13device_kernelIN5flash11enable_sm90INS1_16FlashAttnFwdSm90INS1_25CollectiveMainloopFwdSm90ILi2EN4cute5tupleIJNS5_1CILi1EEES8_S8_EEENS6_IJNS7_ILi192EEENS7_ILi160EEENS7_ILi64EEEEEELi64ENS_12float_e4m3_tEfNS_4arch4Sm90ELb1ELb0ELb0ELb1ELb0ELb0ELb0ELb1ELb1ELb0ELb0ELb0EEENS1_21CollectiveEpilogueFwdINS6_IJSA_SC_SB_EEES9_NS_10bfloat16_tESG_Li384ELb1ELb0ELb0ELb1EEENS1_36VarlenDynamicPersistentTileSchedulerILi192ELi160ELi384ELi128ELb0ELb0ELb1ELb1ELb1ELb1EEEEEEEEEvNT_6ParamsE,@function
        .size           _ZN7cutlass13device_kernelIN5flash11enable_sm90INS1_16FlashAttnFwdSm90INS1_25CollectiveMainloopFwdSm90ILi2EN4cute5tupleIJNS5_1CILi1EEES8_S8_EEENS6_IJNS7_ILi192EEENS7_ILi160EEENS7_ILi64EEEEEELi64ENS_12float_e4m3_tEfNS_4arch4Sm90ELb1ELb0ELb0ELb1ELb0ELb0ELb0ELb1ELb1ELb0ELb0ELb0EEENS1_21CollectiveEpilogueFwdINS6_IJSA_SC_SB_EEES9_NS_10bfloat16_tESG_Li384ELb1ELb0ELb0ELb1EEENS1_36VarlenDynamicPersistentTileSchedulerILi192ELi160ELi384ELi128ELb0ELb0ELb1ELb1ELb1ELb1EEEEEEEEEvNT_6ParamsE,(.L_x_16 - _ZN7cutlass13device_kernelIN5flash11enable_sm90INS1_16FlashAttnFwdSm90INS1_25CollectiveMainloopFwdSm90ILi2EN4cute5tupleIJNS5_1CILi1EEES8_S8_EEENS6_IJNS7_ILi192EEENS7_ILi160EEENS7_ILi64EEEEEELi64ENS_12float_e4m3_tEfNS_4arch4Sm90ELb1ELb0ELb0ELb1ELb0ELb0ELb0ELb1ELb1ELb0ELb0ELb0EEENS1_21CollectiveEpilogueFwdINS6_IJSA_SC_SB_EEES9_NS_10bfloat16_tESG_Li384ELb1ELb0ELb0ELb1EEENS1_36VarlenDynamicPersistentTileSchedulerILi192ELi160ELi384ELi128ELb0ELb0ELb1ELb1ELb1ELb1EEEEEEEEEvNT_6ParamsE)
        .other          _ZN7cutlass13device_kernelIN5flash11enable_sm90INS1_16FlashAttnFwdSm90INS1_25CollectiveMainloopFwdSm90ILi2EN4cute5tupleIJNS5_1CILi1EEES8_S8_EEENS6_IJNS7_ILi192EEENS7_ILi160EEENS7_ILi64EEEEEELi64ENS_12float_e4m3_tEfNS_4arch4Sm90ELb1ELb0ELb0ELb1ELb0ELb0ELb0ELb1ELb1ELb0ELb0ELb0EEENS1_21CollectiveEpilogueFwdINS6_IJSA_SC_SB_EEES9_NS_10bfloat16_tESG_Li384ELb1ELb0ELb0ELb1EEENS1_36VarlenDynamicPersistentTileSchedulerILi192ELi160ELi384ELi128ELb0ELb0ELb1ELb1ELb1ELb1EEEEEEEEEvNT_6ParamsE,@"STO_CUDA_ENTRY STV_DEFAULT"
_ZN7cutlass13device_kernelIN5flash11enable_sm90INS1_16FlashAttnFwdSm90INS1_25CollectiveMainloopFwdSm90ILi2EN4cute5tupleIJNS5_1CILi1EEES8_S8_EEENS6_IJNS7_ILi192EEENS7_ILi160EEENS7_ILi64EEEEEELi64ENS_12float_e4m3_tEfNS_4arch4Sm90ELb1ELb0ELb0ELb1ELb0ELb0ELb0ELb1ELb1ELb0ELb0ELb0EEENS1_21CollectiveEpilogueFwdINS6_IJSA_SC_SB_EEES9_NS_10bfloat16_tESG_Li384ELb1ELb0ELb0ELb1EEENS1_36VarlenDynamicPersistentTileSchedulerILi192ELi160ELi384ELi128ELb0ELb0ELb1ELb1ELb1ELb1EEEEEEEEEvNT_6ParamsE:
[----:B------:R-:W-:Y:S01]  /*0000*/  LDC R1, c[0x0][0x37c] ;  /* 0x0000df00ff017b82 */ /* 0x000fe20000000800 */
[----:B------:R-:W-:Y:S05]  /*0010*/  EXIT ;  /* 0x000000000000794d */ /* 0x000fea0003800000 */
.L_x_7:
        /* <DEDUP_REMOVED lines=14> */
.L_x_16:


//--------------------- .text._ZN7cutlass13device_kernelIN5flash11enable_sm90INS1_16FlashAttnFwdSm90INS1_25CollectiveMainloopFwdSm90ILi2EN4cute5tupleIJNS5_1CILi1EEES8_S8_EEENS6_IJNS7_ILi192EEENS7_ILi160EEENS7_ILi64EEEEEELi64ENS_12float_e4m3_tEfNS_4arch4Sm90ELb1ELb0ELb0ELb1ELb0ELb1ELb0ELb1ELb1ELb0ELb0ELb0EEENS1_21CollectiveEpilogueFwdINS6_IJSA_SC_SB_EEES9_NS_10bfloat16_tESG_Li384ELb1ELb0ELb0ELb1EEENS1_36VarlenDynamicPersistentTileSchedulerILi192ELi160ELi384ELi128ELb0ELb0ELb1ELb1ELb1ELb1EEEEEEEEEvNT_6ParamsE --------------------------
	.section	.text._ZN7cutlass13device_kernelIN5flash11enable_sm90INS1_16FlashAttnFwdSm90INS1_25CollectiveMainloopFwdSm90ILi2EN4cute5tupleIJNS5_1CILi1EEES8_S8_EEENS6_IJNS7_ILi192EEENS7_ILi160EEENS7_ILi64EEEEEELi64ENS_12float_e4m3_tEfNS_4arch4Sm90ELb1ELb0ELb0ELb1ELb0ELb1ELb0ELb1ELb1ELb0ELb0ELb0EEENS1_21CollectiveEpilogueFwdINS6_IJSA_SC_SB_EEES9_NS_10bfloat16_tESG_Li384ELb1ELb0ELb0ELb1EEENS1_36VarlenDynamicPersistentTileSchedulerILi192ELi160ELi384ELi128ELb0ELb0ELb1ELb1ELb1ELb1EEEEEEEEEvNT_6ParamsE,"ax",@progbits
	.align	128
.text._ZN7cutlass13device_kernelIN5flash11enable_sm90INS1_16FlashAttnFwdSm90INS1_25CollectiveMainloopFwdSm90ILi2EN4cute5tupleIJNS5_1CILi1EEES8_S8_EEENS6_IJNS7_ILi192EEENS7_ILi160EEENS7_ILi64EEEEEELi64ENS_12float_e4m3_tEfNS_4arch4Sm90ELb1ELb0ELb0ELb1ELb0ELb1ELb0ELb1ELb1ELb0ELb0ELb0EEENS1_21CollectiveEpilogueFwdINS6_IJSA_SC_SB_EEES9_NS_10bfloat16_tESG_Li384ELb1ELb0ELb0ELb1EEENS1_36VarlenDynamicPersistentTileSchedulerILi192ELi160ELi384ELi128ELb0ELb0ELb1ELb1ELb1ELb1EEEEEEEEEvNT_6ParamsE:
        .type           _ZN7cutlass13device_kernelIN5flash11enable_sm90INS1_16FlashAttnFwdSm90INS1_25CollectiveMainloopFwdSm90ILi2EN4cute5tupleIJNS5_1CILi1EEES8_S8_EEENS6_IJNS7_ILi192EEENS7_ILi160EEENS7_ILi64EEEEEELi64ENS_12float_e4m3_tEfNS_4arch4Sm90ELb1ELb0ELb0ELb1ELb0ELb1ELb0ELb1ELb1ELb0ELb0ELb0EEENS1_21CollectiveEpilogueFwdINS6_IJSA_SC_SB_EEES9_NS_10bfloat16_tESG_Li384ELb1ELb0ELb0ELb1EEENS1_36VarlenDynamicPersistentTileSchedulerILi192ELi160ELi384ELi128ELb0ELb0ELb1ELb1ELb1ELb1EEEEEEEEEvNT_6ParamsE,@function
        .size           _ZN7cutlass13device_kernelIN5flash11enable_sm90INS1_16FlashAttnFwdSm90INS1_25CollectiveMainloopFwdSm90ILi2EN4cute5tupleIJNS5_1CILi1EEES8_S8_EEENS6_IJNS7_ILi192EEENS7_ILi160EEENS7_ILi64EEEEEELi64ENS_12float_e4m3_tEfNS_4arch4Sm90ELb1ELb0ELb0ELb1ELb0ELb1ELb0ELb1ELb1ELb0ELb0ELb0EEENS1_21CollectiveEpilogueFwdINS6_IJSA_SC_SB_EEES9_NS_10bfloat16_tESG_Li384ELb1ELb0ELb0ELb1EEENS1_36VarlenDynamicPersistentTileSchedulerILi192ELi160ELi384ELi128ELb0ELb0ELb1ELb1ELb1ELb1EEEEEEEEEvNT_6ParamsE,(.L_x_17 - _ZN7cutlass13device_kernelIN5flash11enable_sm90INS1_16FlashAttnFwdSm90INS1_25CollectiveMainloopFwdSm90ILi2EN4cute5tupleIJNS5_1CILi1EEES8_S8_EEENS6_IJNS7_ILi192EEENS7_ILi160EEENS7_ILi64EEEEEELi64ENS_12float_e4m3_tEfNS_4arch4Sm90ELb1ELb0ELb0ELb1ELb0ELb1ELb0ELb1ELb1ELb0ELb0ELb0EEENS1_21CollectiveEpilogueFwdINS6_IJSA_SC_SB_EEES9_NS_10bfloat16_tESG_Li384ELb1ELb0ELb0ELb1EEENS1_36VarlenDynamicPersistentTileSchedulerILi192ELi160ELi384ELi128ELb0ELb0ELb1ELb1ELb1ELb1EEEEEEEEEvNT_6ParamsE)
        .other          _ZN7cutlass13device_kernelIN5flash11enable_sm90INS1_16FlashAttnFwdSm90INS1_25CollectiveMainloopFwdSm90ILi2EN4cute5tupleIJNS5_1CILi1EEES8_S8_EEENS6_IJNS7_ILi192EEENS7_ILi160EEENS7_ILi64EEEEEELi64ENS_12float_e4m3_tEfNS_4arch4Sm90ELb1ELb0ELb0ELb1ELb0ELb1ELb0ELb1ELb1ELb0ELb0ELb0EEENS1_21CollectiveEpilogueFwdINS6_IJSA_SC_SB_EEES9_NS_10bfloat16_tESG_Li384ELb1ELb0ELb0ELb1EEENS1_36VarlenDynamicPersistentTileSchedulerILi192ELi160ELi384ELi128ELb0ELb0ELb1ELb1ELb1ELb1EEEEEEEEEvNT_6ParamsE,@"STO_CUDA_ENTRY STV_DEFAULT"
_ZN7cutlass13device_kernelIN5flash11enable_sm90INS1_16FlashAttnFwdSm90INS1_25CollectiveMainloopFwdSm90ILi2EN4cute5tupleIJNS5_1CILi1EEES8_S8_EEENS6_IJNS7_ILi192EEENS7_ILi160EEENS7_ILi64EEEEEELi64ENS_12float_e4m3_tEfNS_4arch4Sm90ELb1ELb0ELb0ELb1ELb0ELb1ELb0ELb1ELb1ELb0ELb0ELb0EEENS1_21CollectiveEpilogueFwdINS6_IJSA_SC_SB_EEES9_NS_10bfloat16_tESG_Li384ELb1ELb0ELb0ELb1EEENS1_36VarlenDynamicPersistentTileSchedulerILi192ELi160ELi384ELi128ELb0ELb0ELb1ELb1ELb1ELb1EEEEEEEEEvNT_6ParamsE:
[----:B------:R-:W-:Y:S01]  /*0000*/  LDC R1, c[0x0][0x37c] ;  /* 0x0000df00ff017b82 */ /* 0x000fe20000000800 */
[----:B------:R-:W-:Y:S05]  /*0010*/  EXIT ;  /* 0x000000000000794d */ /* 0x000fea0003800000 */
.L_x_8:
        /* <DEDUP_REMOVED lines=14> */
.L_x_17:


//--------------------- .nv.shared.reserved.0     --------------------------
	.section	.nv.shared.reserved.0,"aw",@nobits
	.weak		__nv_reservedSMEM_offset_0_alias
	.size		__nv_reservedSMEM_offset_0_alias, 0, 64
	.other		__nv_reservedSMEM_offset_0_alias,@"STO_CUDA_RESERVED_SHARED STV_DEFAULT"
__nv_reservedSMEM_offset_0_alias:
	.zero		0
	.zero		64


//--------------------- .nv.global                --------------------------
	.section	.nv.global,"aw",@nobits
.nv.global:
	.type		_ZN65_INTERNAL_6b7772f6_29_flash_fwd_hdim64_e4m3_sm90_cu_a6473388_34764cute1_E,@object
	.size		_ZN65_INTERNAL_6b7772f6_29_flash_fwd_hdim64_e4m3_sm90_cu_a6473388_34764cute1_E,(_ZN65_INTERNAL_6b7772f6_29_flash_fwd_hdim64_e4m3_sm90_cu_a6473388_34764cuda3std3__45__cpo6cbeginE - _ZN65_INTERNAL_6b7772f6_29_flash_fwd_hdim64_e4m3_sm90_cu_a6473388_34764cute1_E)
_ZN65_INTERNAL_6b7772f6_29_flash_fwd_hdim64_e4m3_sm90_cu_a6473388_34764cute1_E:
	.zero		1
	.type		_ZN65_INTERNAL_6b7772f6_29_flash_fwd_hdim64_e4m3_sm90_cu_a6473388_34764cuda3std3__45__cpo6cbeginE,@object
	.size		_ZN65_INTERNAL_6b7772f6_29_flash_fwd_hdim64_e4m3_sm90_cu_a6473388_34764cuda3std3__45__cpo6cbeginE,(_ZN65_INTERNAL_6b7772f6_29_flash_fwd_hdim64_e4m3_sm90_cu_a6473388_34764cuda3std3__48in_placeE - _ZN65_INTERNAL_6b7772f6_29_flash_fwd_hdim64_e4m3_sm90_cu_a6473388_34764cuda3std3__45__cpo6cbeginE)
_ZN65_INTERNAL_6b7772f6_29_flash_fwd_hdim64_e4m3_sm90_cu_a6473388_34764cuda3std3__45__cpo6cbeginE:
	.zero		1
	.type		_ZN65_INTERNAL_6b7772f6_29_flash_fwd_hdim64_e4m3_sm90_cu_a6473388_34764cuda3std3__48in_placeE,@object
	.size		_ZN65_INTERNAL_6b7772f6_29_flash_fwd_hdim64_e4m3_sm90_cu_a6473388_34764cuda3std3__48in_placeE,(_ZN65_INTERNAL_6b7772f6_29_flash_fwd_hdim64_e4m3_sm90_cu_a6473388_34764cuda3std6ranges3__45__cpo9iter_moveE - _ZN65_INTERNAL_6b7772f6_29_flash_fwd_hdim64_e4m3_sm90_cu_a6473388_34764cuda3std3__48in_placeE)
_ZN65_INTERNAL_6b7772f6_29_flash_fwd_hdim64_e4m3_sm90_cu_a6473388_34764cuda3std3__48in_placeE:
	.zero		1
	.type		_ZN65_INTERNAL_6b7772f6_29_flash_fwd_hdim64_e4m3_sm90_cu_a6473388_34764cuda3std6ranges3__45__cpo9iter_moveE,@object
	.size		_ZN65_INTERNAL_6b7772f6_29_flash_fwd_hdim64_e4m3_sm90_cu_a6473388_34764cuda3std6ranges3__45__cpo9iter_moveE,(_ZN65_INTERNAL_6b7772f6_29_flash_fwd_hdim64_e4m3_sm90_cu_a6473388_34764cuda3std3__45__cpo5beginE - _ZN65_INTERNAL_6b7772f6_29_flash_fwd_hdim64_e4m3_sm90_cu_a6473388_34764cuda3std6ranges3__45__cpo9iter_moveE)
_ZN65_INTERNAL_6b7772f6_29_flash_fwd_hdim64_e4m3_sm90_cu_a6473388_34764cuda3std6ranges3__45__cpo9iter_moveE:
	.zero		1
	.type		_ZN65_INTERNAL_6b7772f6_29_flash_fwd_hdim64_e4m3_sm90_cu_a6473388_34764cuda3std3__45__cpo5beginE,@object
	.size		_ZN65_INTERNAL_6b7772f6_29_flash_fwd_hdim64_e4m3_sm90_cu_a6473388_34764cuda3std3__45__cpo5beginE,(_ZN65_INTERNAL_6b7772f6_29_flash_fwd_hdim64_e4m3_sm90_cu_a6473388_34764cuda3std3__467_GLOBAL__N__6b7772f6_29_flash_fwd_hdim64_e4m3_sm90_cu_a6473388_34766ignoreE - _ZN65_INTERNAL_6b7772f6_29_flash_fwd_hdim64_e4m3_sm90_cu_a6473388_34764cuda3std3__45__cpo5beginE)
_ZN65_INTERNAL_6b7772f6_29_flash_fwd_hdim64_e4m3_sm90_cu_a6473388_34764cuda3std3__45__cpo5beginE:
	.zero		1
	.type		_ZN65_INTERNAL_6b7772f6_29_flash_fwd_hdim64_e4m3_sm90_cu_a6473388_34764cuda3std3__467_GLOBAL__N__6b7772f6_29_flash_fwd_hdim64_e4m3_sm90_cu_a6473388_34766ignoreE,@object
	.size		_ZN65_INTERNAL_6b7772f6_29_flash_fwd_hdim64_e4m3_sm90_cu_a6473388_34764cuda3std3__467_GLOBAL__N__6b7772f6_29_flash_fwd_hdim64_e4m3_sm90_cu_a6473388_34766ignoreE,(_ZN65_INTERNAL_6b7772f6_29_flash_fwd_hdim64_e4m3_sm90_cu_a6473388_34764cute7productE - _ZN65_INTERNAL_6b7772f6_29_flash_fwd_hdim64_e4m3_sm90_cu_a6473388_34764cuda3std3__467_GLOBAL__N__6b7772f6_29_flash_fwd_hdim64_e4m3_sm90_cu_a6473388_34766ignoreE)
_ZN65_INTERNAL_6b7772f6_29_flash_fwd_hdim64_e4m3_sm90_cu_a6473388_34764cuda3std3__467_GLOBAL__N__6b7772f6_29_flash_fwd_hdim64_e4m3_sm90_cu_a6473388_34766ignoreE:
	.zero		1
	.type		_ZN65_INTERNAL_6b7772f6_29_flash_fwd_hdim64_e4m3_sm90_cu_a6473388_34764cute7productE,@object
	.size		_ZN65_INTERNAL_6b7772f6_29_flash_fwd_hdim64_e4m3_sm90_cu_a6473388_34764cute7productE,(_ZN65_INTERNAL_6b7772f6_29_flash_fwd_hdim64_e4m3_sm90_cu_a6473388_34764cuda3std3__45__cpo3endE - _ZN65_INTERNAL_6b7772f6_29_flash_fwd_hdim64_e4m3_sm90_cu_a6473388_34764cute7productE)
_ZN65_INTERNAL_6b7772f6_29_flash_fwd_hdim64_e4m3_sm90_cu_a6473388_34764cute7productE:
	.zero		1
	.type		_ZN65_INTERNAL_6b7772f6_29_flash_fwd_hdim64_e4m3_sm90_cu_a6473388_34764cuda3std3__45__cpo3endE,@object
	.size		_ZN65_INTERNAL_6b7772f6_29_flash_fwd_hdim64_e4m3_sm90_cu_a6473388_34764cuda3std3__45__cpo3endE,(_ZN65_INTERNAL_6b7772f6_29_flash_fwd_hdim64_e4m3_sm90_cu_a6473388_34764cuda3std3__419piecewise_constructE - _ZN65_INTERNAL_6b7772f6_29_flash_fwd_hdim64_e4m3_sm90_cu_a6473388_34764cuda3std3__45__cpo3endE)
_ZN65_INTERNAL_6b7772f6_29_flash_fwd_hdim64_e4m3_sm90_cu_a6473388_34764cuda3std3__45__cpo3endE:
	.zero		1
	.type		_ZN65_INTERNAL_6b7772f6_29_flash_fwd_hdim64_e4m3_sm90_cu_a6473388_34764cuda3std3__419piecewise_constructE,@object
	.size		_ZN65_INTERNAL_6b7772f6_29_flash_fwd_hdim64_e4m3_sm90_cu_a6473388_34764cuda3std3__419piecewise_constructE,(_ZN65_INTERNAL_6b7772f6_29_flash_fwd_hdim64_e4m3_sm90_cu_a6473388_34764cuda3std3__45__cpo4cendE - _ZN65_INTERNAL_6b7772f6_29_flash_fwd_hdim64_e4m3_sm90_cu_a6473388_34764cuda3std3__419piecewise_constructE)
_ZN65_INTERNAL_6b7772f6_29_flash_fwd_hdim64_e4m3_sm90_cu_a6473388_34764cuda3std3__419piecewise_constructE:
	.zero		1
	.type		_ZN65_INTERNAL_6b7772f6_29_flash_fwd_hdim64_e4m3_sm90_cu_a6473388_34764cuda3std3__45__cpo4cendE,@object
	.size		_ZN65_INTERNAL_6b7772f6_29_flash_fwd_hdim64_e4m3_sm90_cu_a6473388_34764cuda3std3__45__cpo4cendE,(_ZN65_INTERNAL_6b7772f6_29_flash_fwd_hdim64_e4m3_sm90_cu_a6473388_34764cuda3std6ranges3__45__cpo4swapE - _ZN65_INTERNAL_6b7772f6_29_flash_fwd_hdim64_e4m3_sm90_cu_a6473388_34764cuda3std3__45__cpo4cendE)
_ZN65_INTERNAL_6b7772f6_29_flash_fwd_hdim64_e4m3_sm90_cu_a6473388_34764cuda3std3__45__cpo4cendE:
	.zero		1
	.type		_ZN65_INTERNAL_6b7772f6_29_flash_fwd_hdim64_e4m3_sm90_cu_a6473388_34764cuda3std6ranges3__45__cpo4swapE,@object
	.size		_ZN65_INTERNAL_6b7772f6_29_flash_fwd_hdim64_e4m3_sm90_cu_a6473388_34764cuda3std6ranges3__45__cpo4swapE,(.L_7 - _ZN65_INTERNAL_6b7772f6_29_flash_fwd_hdim64_e4m3_sm90_cu_a6473388_34764cuda3std6ranges3__45__cpo4swapE)
_ZN65_INTERNAL_6b7772f6_29_flash_fwd_hdim64_e4m3_sm90_cu_a6473388_34764cuda3std6ranges3__45__cpo4swapE:
	.zero		1
.L_7:


//--------------------- .nv.constant0._ZN7cutlass13device_kernelIN5flash11enable_sm90INS1_16FlashAttnFwdSm90INS1_25CollectiveMainloopFwdSm90ILi2EN4cute5tupleIJNS5_1CILi1EEES8_S8_EEENS6_IJNS7_ILi192EEENS7_ILi160EEENS7_ILi64EEEEEELi64ENS_12float_e4m3_tEfNS_4arch4Sm90ELb0ELb0ELb0ELb0ELb0ELb0ELb0ELb1ELb1ELb0ELb0ELb0EEENS1_21CollectiveEpilogueFwdINS6_IJSA_SC_SB_EEES9_NS_10bfloat16_tESG_Li384ELb0ELb0ELb0ELb1EEENS1_29StaticPersistentTileSchedulerILb0EEEEEEEEEvNT_6ParamsE --------------------------
	.section	.nv.constant0._ZN7cutlass13device_kernelIN5flash11enable_sm90INS1_16FlashAttnFwdSm90INS1_25CollectiveMainloopFwdSm90ILi2EN4cute5tupleIJNS5_1CILi1EEES8_S8_EEENS6_IJNS7_ILi192EEENS7_ILi160EEENS7_ILi64EEEEEELi64ENS_12float_e4m3_tEfNS_4arch4Sm90ELb0ELb0ELb0ELb0ELb0ELb0ELb0ELb1ELb1ELb0ELb0ELb0EEENS1_21CollectiveEpilogueFwdINS6_IJSA_SC_SB_EEES9_NS_10bfloat16_tESG_Li384ELb0ELb0ELb0ELb1EEENS1_29StaticPersistentTileSchedulerILb0EEEEEEEEEvNT_6ParamsE,"a",@progbits
	.sectionflags	@""
	.align	4
.nv.constant0._ZN7cutlass13device_kernelIN5flash11enable_sm90INS1_16FlashAttnFwdSm90INS1_25CollectiveMainloopFwdSm90ILi2EN4cute5tupleIJNS5_1CILi1EEES8_S8_EEENS6_IJNS7_ILi192EEENS7_ILi160EEENS7_ILi64EEEEEELi64ENS_12float_e4m3_tEfNS_4arch4Sm90ELb0ELb0ELb0ELb0ELb0ELb0ELb0ELb1ELb1ELb0ELb0ELb0EEENS1_21CollectiveEpilogueFwdINS6_IJSA_SC_SB_EEES9_NS_10bfloat16_tESG_Li384ELb0ELb0ELb0ELb1EEENS1_29StaticPersistentTileSchedulerILb0EEEEEEEEEvNT_6ParamsE:
	.zero		3840


//--------------------- .nv.constant0._ZN7cutlass13device_kernelIN5flash11enable_sm90INS1_16FlashAttnFwdSm90INS1_25CollectiveMainloopFwdSm90ILi2EN4cute5tupleIJNS5_1CILi1EEES8_S8_EEENS6_IJNS7_ILi192EEENS7_ILi160EEENS7_ILi64EEEEEELi64ENS_12float_e4m3_tEfNS_4arch4Sm90ELb0ELb0ELb0ELb1ELb0ELb0ELb0ELb1ELb1ELb0ELb0ELb0EEENS1_21CollectiveEpilogueFwdINS6_IJSA_SC_SB_EEES9_NS_10bfloat16_tESG_Li384ELb1ELb0ELb0ELb1EEENS1_36VarlenDynamicPersistentTileSchedulerILi192ELi160ELi384ELi128ELb0ELb0ELb1ELb0ELb1ELb1EEEEEEEEEvNT_6ParamsE --------------------------
	.section	.nv.constant0._ZN7cutlass13device_kernelIN5flash11enable_sm90INS1_16FlashAttnFwdSm90INS1_25CollectiveMainloopFwdSm90ILi2EN4cute5tupleIJNS5_1CILi1EEES8_S8_EEENS6_IJNS7_ILi192EEENS7_ILi160EEENS7_ILi64EEEEEELi64ENS_12float_e4m3_tEfNS_4arch4Sm90ELb0ELb0ELb0ELb1ELb0ELb0ELb0ELb1ELb1ELb0ELb0ELb0EEENS1_21CollectiveEpilogueFwdINS6_IJSA_SC_SB_EEES9_NS_10bfloat16_tESG_Li384ELb1ELb0ELb0ELb1EEENS1_36VarlenDynamicPersistentTileSchedulerILi192ELi160ELi384ELi128ELb0ELb0ELb1ELb0ELb1ELb1EEEEEEEEEvNT_6ParamsE,"a",@progbits
	.sectionflags	@""
	.align	4
.nv.constant0._ZN7cutlass13device_kernelIN5flash11enable_sm90INS1_16FlashAttnFwdSm90INS1_25CollectiveMainloopFwdSm90ILi2EN4cute5tupleIJNS5_1CILi1EEES8_S8_EEENS6_IJNS7_ILi192EEENS7_ILi160EEENS7_ILi64EEEEEELi64ENS_12float_e4m3_tEfNS_4arch4Sm90ELb0ELb0ELb0ELb1ELb0ELb0ELb0ELb1ELb1ELb0ELb0ELb0EEENS1_21CollectiveEpilogueFwdINS6_IJSA_SC_SB_EEES9_NS_10bfloat16_tESG_Li384ELb1ELb0ELb0ELb1EEENS1_36VarlenDynamicPersistentTileSchedulerILi192ELi160ELi384ELi128ELb0ELb0ELb1ELb0ELb1ELb1EEEEEEEEEvNT_6ParamsE:
	.zero		3456


//--------------------- .nv.constant0._ZN7cutlass13device_kernelIN5flash11enable_sm90INS1_16FlashAttnFwdSm90INS1_25CollectiveMainloopFwdSm90ILi2EN4cute5tupleIJNS5_1CILi1EEES8_S8_EEENS6_IJNS7_ILi192EEENS7_ILi160EEENS7_ILi64EEEEEELi64ENS_12float_e4m3_tEfNS_4arch4Sm90ELb0ELb0ELb0ELb1ELb0ELb1ELb0ELb1ELb1ELb0ELb0ELb0EEENS1_21CollectiveEpilogueFwdINS6_IJSA_SC_SB_EEES9_NS_10bfloat16_tESG_Li384ELb1ELb0ELb0ELb1EEENS1_36VarlenDynamicPersistentTileSchedulerILi192ELi160ELi384ELi128ELb0ELb0ELb1ELb0ELb1ELb1EEEEEEEEEvNT_6ParamsE --------------------------
	.section	.nv.constant0._ZN7cutlass13device_kernelIN5flash11enable_sm90INS1_16FlashAttnFwdSm90INS1_25CollectiveMainloopFwdSm90ILi2EN4cute5tupleIJNS5_1CILi1EEES8_S8_EEENS6_IJNS7_ILi192EEENS7_ILi160EEENS7_ILi64EEEEEELi64ENS_12float_e4m3_tEfNS_4arch4Sm90ELb0ELb0ELb0ELb1ELb0ELb1ELb0ELb1ELb1ELb0ELb0ELb0EEENS1_21CollectiveEpilogueFwdINS6_IJSA_SC_SB_EEES9_NS_10bfloat16_tESG_Li384ELb1ELb0ELb0ELb1EEENS1_36VarlenDynamicPersistentTileSchedulerILi192ELi160ELi384ELi128ELb0ELb0ELb1ELb0ELb1ELb1EEEEEEEEEvNT_6ParamsE,"a",@progbits
	.sectionflags	@""
	.align	4
.nv.constant0._ZN7cutlass13device_kernelIN5flash11enable_sm90INS1_16FlashAttnFwdSm90INS1_25CollectiveMainloopFwdSm90ILi2EN4cute5tupleIJNS5_1CILi1EEES8_S8_EEENS6_IJNS7_ILi192EEENS7_ILi160EEENS7_ILi64EEEEEELi64ENS_12float_e4m3_tEfNS_4arch4Sm90ELb0ELb0ELb0ELb1ELb0ELb1ELb0ELb1ELb1ELb0ELb0ELb0EEENS1_21CollectiveEpilogueFwdINS6_IJSA_SC_SB_EEES9_NS_10bfloat16_tESG_Li384ELb1ELb0ELb0ELb1EEENS1_36VarlenDynamicPersistentTileSchedulerILi192ELi160ELi384ELi128ELb0ELb0ELb1ELb0ELb1ELb1EEEEEEEEEvNT_6ParamsE:
	.zero		3456


//--------------------- .nv.constant0._ZN7cutlass13device_kernelIN5flash11enable_sm90INS1_16FlashAttnFwdSm90INS1_25CollectiveMainloopFwdSm90ILi2EN4cute5tupleIJNS5_1CILi1EEES8_S8_EEENS6_IJNS7_ILi192EEENS7_ILi160EEENS7_ILi64EEEEEELi64ENS_12float_e4m3_tEfNS_4arch4Sm90ELb0ELb1ELb0ELb0ELb0ELb0ELb0ELb1ELb1ELb0ELb0ELb0EEENS1_21CollectiveEpilogueFwdINS6_IJSA_SC_SB_EEES9_NS_10bfloat16_tESG_Li384ELb0ELb0ELb0ELb1EEENS1_30DynamicPersistentTileSchedulerILi384ELi128ELb0ELb0ELb1EEEEEEEEEvNT_6ParamsE --------------------------
	.section	.nv.constant0._ZN7cutlass13device_kernelIN5flash11enable_sm90INS1_16FlashAttnFwdSm90INS1_25CollectiveMainloopFwdSm90ILi2EN4cute5tupleIJNS5_1CILi1EEES8_S8_EEENS6_IJNS7_ILi192EEENS7_ILi160EEENS7_ILi64EEEEEELi64ENS_12float_e4m3_tEfNS_4arch4Sm90ELb0ELb1ELb0ELb0ELb0ELb0ELb0ELb1ELb1ELb0ELb0ELb0EEENS1_21CollectiveEpilogueFwdINS6_IJSA_SC_SB_EEES9_NS_10bfloat16_tESG_Li384ELb0ELb0ELb0ELb1EEENS1_30DynamicPersistentTileSchedulerILi384ELi128ELb0ELb0ELb1EEEEEEEEEvNT_6ParamsE,"a",@progbits
	.sectionflags	@""
	.align	4
.nv.constant0._ZN7cutlass13device_kernelIN5flash11enable_sm90INS1_16FlashAttnFwdSm90INS1_25CollectiveMainloopFwdSm90ILi2EN4cute5tupleIJNS5_1CILi1EEES8_S8_EEENS6_IJNS7_ILi192EEENS7_ILi160EEENS7_ILi64EEEEEELi64ENS_12float_e4m3_tEfNS_4arch4Sm90ELb0ELb1ELb0ELb0ELb0ELb0ELb0ELb1ELb1ELb0ELb0ELb0EEENS1_21CollectiveEpilogueFwdINS6_IJSA_SC_SB_EEES9_NS_10bfloat16_tESG_Li384ELb0ELb0ELb0ELb1EEENS1_30DynamicPersistentTileSchedulerILi384ELi128ELb0ELb0ELb1EEEEEEEEEvNT_6ParamsE:
	.zero		3840


//--------------------- .nv.constant0._ZN7cutlass13device_kernelIN5flash11enable_sm90INS1_16FlashAttnFwdSm90INS1_25CollectiveMainloopFwdSm90ILi2EN4cute5tupleIJNS5_1CILi1EEES8_S8_EEENS6_IJNS7_ILi192EEENS7_ILi160EEENS7_ILi64EEEEEELi64ENS_12float_e4m3_tEfNS_4arch4Sm90ELb0ELb1ELb0ELb1ELb0ELb0ELb0ELb1ELb1ELb0ELb0ELb0EEENS1_21CollectiveEpilogueFwdINS6_IJSA_SC_SB_EEES9_NS_10bfloat16_tESG_Li384ELb1ELb0ELb0ELb1EEENS1_36VarlenDynamicPersistentTileSchedulerILi192ELi160ELi384ELi128ELb0ELb0ELb1ELb1ELb0ELb1EEEEEEEEEvNT_6ParamsE --------------------------
	.section	.nv.constant0._ZN7cutlass13device_kernelIN5flash11enable_sm90INS1_16FlashAttnFwdSm90INS1_25CollectiveMainloopFwdSm90ILi2EN4cute5tupleIJNS5_1CILi1EEES8_S8_EEENS6_IJNS7_ILi192EEENS7_ILi160EEENS7_ILi64EEEEEELi64ENS_12float_e4m3_tEfNS_4arch4Sm90ELb0ELb1ELb0ELb1ELb0ELb0ELb0ELb1ELb1ELb0ELb0ELb0EEENS1_21CollectiveEpilogueFwdINS6_IJSA_SC_SB_EEES9_NS_10bfloat16_tESG_Li384ELb1ELb0ELb0ELb1EEENS1_36VarlenDynamicPersistentTileSchedulerILi192ELi160ELi384ELi128ELb0ELb0ELb1ELb1ELb0ELb1EEEEEEEEEvNT_6ParamsE,"a",@progbits
	.sectionflags	@""
	.align	4
.nv.constant0._ZN7cutlass13device_kernelIN5flash11enable_sm90INS1_16FlashAttnFwdSm90INS1_25CollectiveMainloopFwdSm90ILi2EN4cute5tupleIJNS5_1CILi1EEES8_S8_EEENS6_IJNS7_ILi192EEENS7_ILi160EEENS7_ILi64EEEEEELi64ENS_12float_e4m3_tEfNS_4arch4Sm90ELb0ELb1ELb0ELb1ELb0ELb0ELb0ELb1ELb1ELb0ELb0ELb0EEENS1_21CollectiveEpilogueFwdINS6_IJSA_SC_SB_EEES9_NS_10bfloat16_tESG_Li384ELb1ELb0ELb0ELb1EEENS1_36VarlenDynamicPersistentTileSchedulerILi192ELi160ELi384ELi128ELb0ELb0ELb1ELb1ELb0ELb1EEEEEEEEEvNT_6ParamsE:
	.zero		3456


//--------------------- .nv.constant0._ZN7cutlass13device_kernelIN5flash11enable_sm90INS1_16FlashAttnFwdSm90INS1_25CollectiveMainloopFwdSm90ILi2EN4cute5tupleIJNS5_1CILi1EEES8_S8_EEENS6_IJNS7_ILi192EEENS7_ILi160EEENS7_ILi64EEEEEELi64ENS_12float_e4m3_tEfNS_4arch4Sm90ELb0ELb1ELb0ELb1ELb0ELb1ELb0ELb1ELb1ELb0ELb0ELb0EEENS1_21CollectiveEpilogueFwdINS6_IJSA_SC_SB_EEES9_NS_10bfloat16_tESG_Li384ELb1ELb0ELb0ELb1EEENS1_36VarlenDynamicPersistentTileSchedulerILi192ELi160ELi384ELi128ELb0ELb0ELb1ELb1ELb0ELb1EEEEEEEEEvNT_6ParamsE --------------------------
	.section	.nv.constant0._ZN7cutlass13device_kernelIN5flash11enable_sm90INS1_16FlashAttnFwdSm90INS1_25CollectiveMainloopFwdSm90ILi2EN4cute5tupleIJNS5_1CILi1EEES8_S8_EEENS6_IJNS7_ILi192EEENS7_ILi160EEENS7_ILi64EEEEEELi64ENS_12float_e4m3_tEfNS_4arch4Sm90ELb0ELb1ELb0ELb1ELb0ELb1ELb0ELb1ELb1ELb0ELb0ELb0EEENS1_21CollectiveEpilogueFwdINS6_IJSA_SC_SB_EEES9_NS_10bfloat16_tESG_Li384ELb1ELb0ELb0ELb1EEENS1_36VarlenDynamicPersistentTileSchedulerILi192ELi160ELi384ELi128ELb0ELb0ELb1ELb1ELb0ELb1EEEEEEEEEvNT_6ParamsE,"a",@progbits
	.sectionflags	@""
	.align	4
.nv.constant0._ZN7cutlass13device_kernelIN5flash11enable_sm90INS1_16FlashAttnFwdSm90INS1_25CollectiveMainloopFwdSm90ILi2EN4cute5tupleIJNS5_1CILi1EEES8_S8_EEENS6_IJNS7_ILi192EEENS7_ILi160EEENS7_ILi64EEEEEELi64ENS_12float_e4m3_tEfNS_4arch4Sm90ELb0ELb1ELb0ELb1ELb0ELb1ELb0ELb1ELb1ELb0ELb0ELb0EEENS1_21CollectiveEpilogueFwdINS6_IJSA_SC_SB_EEES9_NS_10bfloat16_tESG_Li384ELb1ELb0ELb0ELb1EEENS1_36VarlenDynamicPersistentTileSchedulerILi192ELi160ELi384ELi128ELb0ELb0ELb1ELb1ELb0ELb1EEEEEEEEEvNT_6ParamsE:
	.zero		3456


//--------------------- .nv.constant0._ZN7cutlass13device_kernelIN5flash11enable_sm90INS1_16FlashAttnFwdSm90INS1_25CollectiveMainloopFwdSm90ILi2EN4cute5tupleIJNS5_1CILi1EEES8_S8_EEENS6_IJNS7_ILi192EEENS7_ILi160EEENS7_ILi64EEEEEELi64ENS_12float_e4m3_tEfNS_4arch4Sm90ELb1ELb0ELb0ELb0ELb0ELb0ELb0ELb1ELb1ELb0ELb0ELb0EEENS1_21CollectiveEpilogueFwdINS6_IJSA_SC_SB_EEES9_NS_10bfloat16_tESG_Li384ELb0ELb0ELb0ELb1EEENS1_30DynamicPersistentTileSchedulerILi384ELi128ELb0ELb0ELb1EEEEEEEEEvNT_6ParamsE --------------------------
	.section	.nv.constant0._ZN7cutlass13device_kernelIN5flash11enable_sm90INS1_16FlashAttnFwdSm90INS1_25CollectiveMainloopFwdSm90ILi2EN4cute5tupleIJNS5_1CILi1EEES8_S8_EEENS6_IJNS7_ILi192EEENS7_ILi160EEENS7_ILi64EEEEEELi64ENS_12float_e4m3_tEfNS_4arch4Sm90ELb1ELb0ELb0ELb0ELb0ELb0ELb0ELb1ELb1ELb0ELb0ELb0EEENS1_21CollectiveEpilogueFwdINS6_IJSA_SC_SB_EEES9_NS_10bfloat16_tESG_Li384ELb0ELb0ELb0ELb1EEENS1_30DynamicPersistentTileSchedulerILi384ELi128ELb0ELb0ELb1EEEEEEEEEvNT_6ParamsE,"a",@progbits
	.sectionflags	@""
	.align	4
.nv.constant0._ZN7cutlass13device_kernelIN5flash11enable_sm90INS1_16FlashAttnFwdSm90INS1_25CollectiveMainloopFwdSm90ILi2EN4cute5tupleIJNS5_1CILi1EEES8_S8_EEENS6_IJNS7_ILi192EEENS7_ILi160EEENS7_ILi64EEEEEELi64ENS_12float_e4m3_tEfNS_4arch4Sm90ELb1ELb0ELb0ELb0ELb0ELb0ELb0ELb1ELb1ELb0ELb0ELb0EEENS1_21CollectiveEpilogueFwdINS6_IJSA_SC_SB_EEES9_NS_10bfloat16_tESG_Li384ELb0ELb0ELb0ELb1EEENS1_30DynamicPersistentTileSchedulerILi384ELi128ELb0ELb0ELb1EEEEEEEEEvNT_6ParamsE:
	.zero		3840


//--------------------- .nv.constant0._ZN7cutlass13device_kernelIN5flash11enable_sm90INS1_16FlashAttnFwdSm90INS1_25CollectiveMainloopFwdSm90ILi2EN4cute5tupleIJNS5_1CILi1EEES8_S8_EEENS6_IJNS7_ILi192EEENS7_ILi160EEENS7_ILi64EEEEEELi64ENS_12float_e4m3_tEfNS_4arch4Sm90ELb1ELb0ELb0ELb1ELb0ELb0ELb0ELb1ELb1ELb0ELb0ELb0EEENS1_21CollectiveEpilogueFwdINS6_IJSA_SC_SB_EEES9_NS_10bfloat16_tESG_Li384ELb1ELb0ELb0ELb1EEENS1_36VarlenDynamicPersistentTileSchedulerILi192ELi160ELi384ELi128ELb0ELb0ELb1ELb1ELb1ELb1EEEEEEEEEvNT_6ParamsE --------------------------
	.section	.nv.constant0._ZN7cutlass13device_kernelIN5flash11enable_sm90INS1_16FlashAttnFwdSm90INS1_25CollectiveMainloopFwdSm90ILi2EN4cute5tupleIJNS5_1CILi1EEES8_S8_EEENS6_IJNS7_ILi192EEENS7_ILi160EEENS7_ILi64EEEEEELi64ENS_12float_e4m3_tEfNS_4arch4Sm90ELb1ELb0ELb0ELb1ELb0ELb0ELb0ELb1ELb1ELb0ELb0ELb0EEENS1_21CollectiveEpilogueFwdINS6_IJSA_SC_SB_EEES9_NS_10bfloat16_tESG_Li384ELb1ELb0ELb0ELb1EEENS1_36VarlenDynamicPersistentTileSchedulerILi192ELi160ELi384ELi128ELb0ELb0ELb1ELb1ELb1ELb1EEEEEEEEEvNT_6ParamsE,"a",@progbits
	.sectionflags	@""
	.align	4
.nv.constant0._ZN7cutlass13device_kernelIN5flash11enable_sm90INS1_16FlashAttnFwdSm90INS1_25CollectiveMainloopFwdSm90ILi2EN4cute5tupleIJNS5_1CILi1EEES8_S8_EEENS6_IJNS7_ILi192EEENS7_ILi160EEENS7_ILi64EEEEEELi64ENS_12float_e4m3_tEfNS_4arch4Sm90ELb1ELb0ELb0ELb1ELb0ELb0ELb0ELb1ELb1ELb0ELb0ELb0EEENS1_21CollectiveEpilogueFwdINS6_IJSA_SC_SB_EEES9_NS_10bfloat16_tESG_Li384ELb1ELb0ELb0ELb1EEENS1_36VarlenDynamicPersistentTileSchedulerILi192ELi160ELi384ELi128ELb0ELb0ELb1ELb1ELb1ELb1EEEEEEEEEvNT_6ParamsE:
	.zero		3456


//--------------------- .nv.constant0._ZN7cutlass13device_kernelIN5flash11enable_sm90INS1_16FlashAttnFwdSm90INS1_25CollectiveMainloopFwdSm90ILi2EN4cute5tupleIJNS5_1CILi1EEES8_S8_EEENS6_IJNS7_ILi192EEENS7_ILi160EEENS7_ILi64EEEEEELi64ENS_12float_e4m3_tEfNS_4arch4Sm90ELb1ELb0ELb0ELb1ELb0ELb1ELb0ELb1ELb1ELb0ELb0ELb0EEENS1_21CollectiveEpilogueFwdINS6_IJSA_SC_SB_EEES9_NS_10bfloat16_tESG_Li384ELb1ELb0ELb0ELb1EEENS1_36VarlenDynamicPersistentTileSchedulerILi192ELi160ELi384ELi128ELb0ELb0ELb1ELb1ELb1ELb1EEEEEEEEEvNT_6ParamsE --------------------------
	.section	.nv.constant0._ZN7cutlass13device_kernelIN5flash11enable_sm90INS1_16FlashAttnFwdSm90INS1_25CollectiveMainloopFwdSm90ILi2EN4cute5tupleIJNS5_1CILi1EEES8_S8_EEENS6_IJNS7_ILi192EEENS7_ILi160EEENS7_ILi64EEEEEELi64ENS_12float_e4m3_tEfNS_4arch4Sm90ELb1ELb0ELb0ELb1ELb0ELb1ELb0ELb1ELb1ELb0ELb0ELb0EEENS1_21CollectiveEpilogueFwdINS6_IJSA_SC_SB_EEES9_NS_10bfloat16_tESG_Li384ELb1ELb0ELb0ELb1EEENS1_36VarlenDynamicPersistentTileSchedulerILi192ELi160ELi384ELi128ELb0ELb0ELb1ELb1ELb1ELb1EEEEEEEEEvNT_6ParamsE,"a",@progbits
	.sectionflags	@""
	.align	4
.nv.constant0._ZN7cutlass13device_kernelIN5flash11enable_sm90INS1_16FlashAttnFwdSm90INS1_25CollectiveMainloopFwdSm90ILi2EN4cute5tupleIJNS5_1CILi1EEES8_S8_EEENS6_IJNS7_ILi192EEENS7_ILi160EEENS7_ILi64EEEEEELi64ENS_12float_e4m3_tEfNS_4arch4Sm90ELb1ELb0ELb0ELb1ELb0ELb1ELb0ELb1ELb1ELb0ELb0ELb0EEENS1_21CollectiveEpilogueFwdINS6_IJSA_SC_SB_EEES9_NS_10bfloat16_tESG_Li384ELb1ELb0ELb0ELb1EEENS1_36VarlenDynamicPersistentTileSchedulerILi192ELi160ELi384ELi128ELb0ELb0ELb1ELb1ELb1ELb1EEEEEEEEEvNT_6ParamsE:
	.zero		3456


//--------------------- SYMBOLS --------------------------

	.type		.nv.reservedSmem.offset0,@object
	.size		.nv.reservedSmem.offset0,0x4
